	.target	sm_90a

	.elftype	@"ET_EXEC"


//--------------------- .note.nv.tkinfo           --------------------------
	.section	.note.nv.tkinfo,"",@"SHT_NOTE"
	.sectionflags	@"SHF_NOTE_NV_TKINFO"
	.tkinfo
        /*0018*/ 	.word	0x00000002
        /*0030*/ 	.string	""
        /*0030*/ 	.string	"ptxas"
        /*0030*/ 	.string	"Cuda compilation tools, release 13.0, V13.0.88"
        /*0030*/ 	.string	"Build cuda_13.0.r13.0/compiler.36424714_0"
        /*0030*/ 	.string	"-arch sm_90a -m 64 "



//--------------------- .note.nv.cuinfo           --------------------------
	.section	.note.nv.cuinfo,"",@"SHT_NOTE"
	.sectionflags	@"SHF_NOTE_NV_CUINFO"
        /*0018*/ 	.short	0x0002
        /*001a*/ 	.short	0x005a
        /*001c*/ 	.short	0x0082
	.zero		2


//--------------------- .nv.info                  --------------------------
	.section	.nv.info,"",@"SHT_CUDA_INFO"
	.align	4


	//----- nvinfo : EIATTR_REGCOUNT
	.align		4
        /*0000*/ 	.byte	0x04, 0x2f
        /*0002*/ 	.short	(.L_15 - .L_14)
	.align		4
.L_14:
        /*0004*/ 	.word	index@(_ZN7cutlass13device_kernelINS_4gemm6kernel13GemmUniversalIN4cute5tupleIJiiiiEEENS1_10collective13CollectiveMmaINS1_34MainloopSm90TmaGmmaWarpSpecializedILi6ENS5_IJNS4_1CILi1EEESB_SB_EEENS1_35KernelTmaWarpSpecializedCooperativeEEENS5_IJNSA_ILi128EEENSA_ILi256EEENSA_ILi64EEEEEENS_10tfloat32_tENS5_IJlSB_lEEESJ_SK_NS4_8TiledMMAINS4_8MMA_AtomIJNS4_4SM904GMMA30MMA_64x256x8_F32TF32TF32_SS_TNILNSO_7ScaleInE1ELSQ_1EEEEEENS4_6LayoutINS5_IJNSA_ILi2EEESB_SB_EEENS5_IJSB_NSA_ILi0EEESW_EEEEENS5_IJNS4_10UnderscoreESZ_SZ_EEEEENS4_13SM90_TMA_LOADENS4_14ComposedLayoutINS4_7SwizzleILi3ELi4ELi3EEENS4_18smem_ptr_flag_bitsILi32EEENST_INS5_IJNSA_ILi8EEENSA_ILi32EEEEEENS5_IJS19_SB_EEEEEEEvNS4_8identityES12_S1D_vS1E_EENS_8epilogue10collective6detail29Sm90TmaWarpSpecializedAdapterINS1H_15DefaultEpilogueISJ_SK_SK_NS1G_6thread17LinearCombinationISJ_Li1EffLNS1L_9ScaleType4KindE0ELNS_15FloatRoundStyleE2ESJ_EENS1_15EpilogueDefaultEEEEEvvEEEEvNT_6ParamsE)
        /*0008*/ 	.word	0x000000a8


	//----- nvinfo : EIATTR_FRAME_SIZE
	.align		4
.L_15:
        /*000c*/ 	.byte	0x04, 0x11
        /*000e*/ 	.short	(.L_17 - .L_16)
	.align		4
.L_16:
        /*0010*/ 	.word	index@(_ZN7cutlass13device_kernelINS_4gemm6kernel13GemmUniversalIN4cute5tupleIJiiiiEEENS1_10collective13CollectiveMmaINS1_34MainloopSm90TmaGmmaWarpSpecializedILi6ENS5_IJNS4_1CILi1EEESB_SB_EEENS1_35KernelTmaWarpSpecializedCooperativeEEENS5_IJNSA_ILi128EEENSA_ILi256EEENSA_ILi64EEEEEENS_10tfloat32_tENS5_IJlSB_lEEESJ_SK_NS4_8TiledMMAINS4_8MMA_AtomIJNS4_4SM904GMMA30MMA_64x256x8_F32TF32TF32_SS_TNILNSO_7ScaleInE1ELSQ_1EEEEEENS4_6LayoutINS5_IJNSA_ILi2EEESB_SB_EEENS5_IJSB_NSA_ILi0EEESW_EEEEENS5_IJNS4_10UnderscoreESZ_SZ_EEEEENS4_13SM90_TMA_LOADENS4_14ComposedLayoutINS4_7SwizzleILi3ELi4ELi3EEENS4_18smem_ptr_flag_bitsILi32EEENST_INS5_IJNSA_ILi8EEENSA_ILi32EEEEEENS5_IJS19_SB_EEEEEEEvNS4_8identityES12_S1D_vS1E_EENS_8epilogue10collective6detail29Sm90TmaWarpSpecializedAdapterINS1H_15DefaultEpilogueISJ_SK_SK_NS1G_6thread17LinearCombinationISJ_Li1EffLNS1L_9ScaleType4KindE0ELNS_15FloatRoundStyleE2ESJ_EENS1_15EpilogueDefaultEEEEEvvEEEEvNT_6ParamsE)
        /*0014*/ 	.word	0x00000000


	//----- nvinfo : EIATTR_MIN_STACK_SIZE
	.align		4
.L_17:
        /*0018*/ 	.byte	0x04, 0x12
        /*001a*/ 	.short	(.L_19 - .L_18)
	.align		4
.L_18:
        /*001c*/ 	.word	index@(_ZN7cutlass13device_kernelINS_4gemm6kernel13GemmUniversalIN4cute5tupleIJiiiiEEENS1_10collective13CollectiveMmaINS1_34MainloopSm90TmaGmmaWarpSpecializedILi6ENS5_IJNS4_1CILi1EEESB_SB_EEENS1_35KernelTmaWarpSpecializedCooperativeEEENS5_IJNSA_ILi128EEENSA_ILi256EEENSA_ILi64EEEEEENS_10tfloat32_tENS5_IJlSB_lEEESJ_SK_NS4_8TiledMMAINS4_8MMA_AtomIJNS4_4SM904GMMA30MMA_64x256x8_F32TF32TF32_SS_TNILNSO_7ScaleInE1ELSQ_1EEEEEENS4_6LayoutINS5_IJNSA_ILi2EEESB_SB_EEENS5_IJSB_NSA_ILi0EEESW_EEEEENS5_IJNS4_10UnderscoreESZ_SZ_EEEEENS4_13SM90_TMA_LOADENS4_14ComposedLayoutINS4_7SwizzleILi3ELi4ELi3EEENS4_18smem_ptr_flag_bitsILi32EEENST_INS5_IJNSA_ILi8EEENSA_ILi32EEEEEENS5_IJS19_SB_EEEEEEEvNS4_8identityES12_S1D_vS1E_EENS_8epilogue10collective6detail29Sm90TmaWarpSpecializedAdapterINS1H_15DefaultEpilogueISJ_SK_SK_NS1G_6thread17LinearCombinationISJ_Li1EffLNS1L_9ScaleType4KindE0ELNS_15FloatRoundStyleE2ESJ_EENS1_15EpilogueDefaultEEEEEvvEEEEvNT_6ParamsE)
        /*0020*/ 	.word	0x00000000
.L_19:


//--------------------- .nv.compat                --------------------------
	.section	.nv.compat,"",@"SHT_CUDA_COMPAT_INFO"
	.align	4
        /*0000*/ 	.byte	0x02, 0x09, 0x01, 0x00, 0x02, 0x02, 0x04, 0x00, 0x02, 0x05, 0x05, 0x00, 0x03, 0x07, 0x01, 0x01
        /*0010*/ 	.byte	0x02, 0x03, 0x01, 0x00, 0x02, 0x06, 0x01, 0x00, 0x04, 0x0b, 0x08, 0x00, 0x00, 0x00, 0x00, 0x00
        /*0020*/ 	.byte	0x00, 0x00, 0x00, 0x00


//--------------------- .nv.info._ZN7cutlass13device_kernelINS_4gemm6kernel13GemmUniversalIN4cute5tupleIJiiiiEEENS1_10collective13CollectiveMmaINS1_34MainloopSm90TmaGmmaWarpSpecializedILi6ENS5_IJNS4_1CILi1EEESB_SB_EEENS1_35KernelTmaWarpSpecializedCooperativeEEENS5_IJNSA_ILi128EEENSA_ILi256EEENSA_ILi64EEEEEENS_10tfloat32_tENS5_IJlSB_lEEESJ_SK_NS4_8TiledMMAINS4_8MMA_AtomIJNS4_4SM904GMMA30MMA_64x256x8_F32TF32TF32_SS_TNILNSO_7ScaleInE1ELSQ_1EEEEEENS4_6LayoutINS5_IJNSA_ILi2EEESB_SB_EEENS5_IJSB_NSA_ILi0EEESW_EEEEENS5_IJNS4_10UnderscoreESZ_SZ_EEEEENS4_13SM90_TMA_LOADENS4_14ComposedLayoutINS4_7SwizzleILi3ELi4ELi3EEENS4_18smem_ptr_flag_bitsILi32EEENST_INS5_IJNSA_ILi8EEENSA_ILi32EEEEEENS5_IJS19_SB_EEEEEEEvNS4_8identityES12_S1D_vS1E_EENS_8epilogue10collective6detail29Sm90TmaWarpSpecializedAdapterINS1H_15DefaultEpilogueISJ_SK_SK_NS1G_6thread17LinearCombinationISJ_Li1EffLNS1L_9ScaleType4KindE0ELNS_15FloatRoundStyleE2ESJ_EENS1_15EpilogueDefaultEEEEEvvEEEEvNT_6ParamsE --------------------------
	.section	.nv.info._ZN7cutlass13device_kernelINS_4gemm6kernel13GemmUniversalIN4cute5tupleIJiiiiEEENS1_10collective13CollectiveMmaINS1_34MainloopSm90TmaGmmaWarpSpecializedILi6ENS5_IJNS4_1CILi1EEESB_SB_EEENS1_35KernelTmaWarpSpecializedCooperativeEEENS5_IJNSA_ILi128EEENSA_ILi256EEENSA_ILi64EEEEEENS_10tfloat32_tENS5_IJlSB_lEEESJ_SK_NS4_8TiledMMAINS4_8MMA_AtomIJNS4_4SM904GMMA30MMA_64x256x8_F32TF32TF32_SS_TNILNSO_7ScaleInE1ELSQ_1EEEEEENS4_6LayoutINS5_IJNSA_ILi2EEESB_SB_EEENS5_IJSB_NSA_ILi0EEESW_EEEEENS5_IJNS4_10UnderscoreESZ_SZ_EEEEENS4_13SM90_TMA_LOADENS4_14ComposedLayoutINS4_7SwizzleILi3ELi4ELi3EEENS4_18smem_ptr_flag_bitsILi32EEENST_INS5_IJNSA_ILi8EEENSA_ILi32EEEEEENS5_IJS19_SB_EEEEEEEvNS4_8identityES12_S1D_vS1E_EENS_8epilogue10collective6detail29Sm90TmaWarpSpecializedAdapterINS1H_15DefaultEpilogueISJ_SK_SK_NS1G_6thread17LinearCombinationISJ_Li1EffLNS1L_9ScaleType4KindE0ELNS_15FloatRoundStyleE2ESJ_EENS1_15EpilogueDefaultEEEEEvvEEEEvNT_6ParamsE,"",@"SHT_CUDA_INFO"
	.sectionflags	@""
	.align	4


	//----- nvinfo : EIATTR_CUDA_API_VERSION
	.align		4
        /*0000*/ 	.byte	0x04, 0x37
        /*0002*/ 	.short	(.L_21 - .L_20)
.L_20:
        /*0004*/ 	.word	0x00000082


	//----- nvinfo : EIATTR_KPARAM_INFO
	.align		4
.L_21:
        /*0008*/ 	.byte	0x04, 0x17
        /*000a*/ 	.short	(.L_23 - .L_22)
.L_22:
        /*000c*/ 	.word	0x00000000
        /*0010*/ 	.short	0x0000
        /*0012*/ 	.short	0x0070
        /*0014*/ 	.byte	0x00, 0xf0, 0x01, 0x10


	//----- nvinfo : EIATTR_SPARSE_MMA_MASK
	.align		4
.L_23:
        /*0018*/ 	.byte	0x03, 0x50
        /*001a*/ 	.short	0x0000


	//----- nvinfo : EIATTR_MAXREG_COUNT
	.align		4
        /*001c*/ 	.byte	0x03, 0x1b
        /*001e*/ 	.short	0x00a8


	//----- nvinfo : EIATTR_NUM_BARRIERS
	.align		4
        /*0020*/ 	.byte	0x02, 0x4c
        /*0022*/ 	.byte	0x01
	.zero		1


	//----- nvinfo : EIATTR_EXTERNS
	.align		4
        /*0024*/ 	.byte	0x04, 0x0f
        /*0026*/ 	.short	(.L_25 - .L_24)


	//   ....[0]....
	.align		4
.L_24:
        /*0028*/ 	.word	index@(__assertfail)


	//----- nvinfo : EIATTR_MERCURY_ISA_VERSION
	.align		4
.L_25:
        /*002c*/ 	.byte	0x03, 0x5f
        /*002e*/ 	.short	0x0101


	//----- nvinfo : EIATTR_INT_WARP_WIDE_INSTR_OFFSETS
	.align		4
        /*0030*/ 	.byte	0x04, 0x31
        /*0032*/ 	.short	(.L_27 - .L_26)


	//   ....[0]....
.L_26:
        /*0034*/ 	.word	0x000003f0


	//   ....[1]....
        /*0038*/ 	.word	0x00000420


	//   ....[2]....
        /*003c*/ 	.word	0x00000500


	//----- nvinfo : EIATTR_COOP_GROUP_MASK_REGIDS
	.align		4
.L_27:
        /*0040*/ 	.byte	0x04, 0x29
        /*0042*/ 	.short	(.L_29 - .L_28)


	//   ....[0]....
.L_28:
        /*0044*/ 	.word	0xffffffff


	//   ....[1]....
        /*0048*/ 	.word	0xffffffff


	//   ....[2]....
        /*004c*/ 	.word	0xffffffff


	//   ....[3]....
        /*0050*/ 	.word	0xffffffff


	//   ....[4]....
        /*0054*/ 	.word	0xffffffff


	//----- nvinfo : EIATTR_COOP_GROUP_INSTR_OFFSETS
	.align		4
.L_29:
        /*0058*/ 	.byte	0x04, 0x28
        /*005a*/ 	.short	(.L_31 - .L_30)


	//   ....[0]....
.L_30:
        /*005c*/ 	.word	0x00000060


	//   ....[1]....
        /*0060*/ 	.word	0x00000070


	//   ....[2]....
        /*0064*/ 	.word	0x00000130


	//   ....[3]....
        /*0068*/ 	.word	0x00000300


	//   ....[4]....
        /*006c*/ 	.word	0x00000fb0


	//----- nvinfo : EIATTR_REG_RECONFIG
	.align		4
.L_31:
        /*0070*/ 	.byte	0x01, 0x54
	.zero		2


	//----- nvinfo : EIATTR_SYSCALL_OFFSETS
	.align		4
        /*0074*/ 	.byte	0x04, 0x46
        /*0076*/ 	.short	(.L_33 - .L_32)


	//   ....[0]....
.L_32:
        /*0078*/ 	.word	0x00001170


	//----- nvinfo : EIATTR_MBARRIER_INSTR_OFFSETS
	.align		4
.L_33:
        /*007c*/ 	.byte	0x04, 0x39
        /*007e*/ 	.short	(.L_35 - .L_34)


	//   ....[0]....
.L_34:
        /*0080*/ 	.word	0x00000230
        /*0084*/ 	.word	0x000000ff
        /*0088*/ 	.word	0x00000000
        /*008c*/ 	.short	0x0100
        /*008e*/ 	.byte	0x08
	.zero		1


	//   ....[1]....
        /*0090*/ 	.word	0x00000240
        /*0094*/ 	.word	0x000000ff
        /*0098*/ 	.word	0x00000030
        /*009c*/ 	.short	0x0100
        /*009e*/ 	.byte	0x08
	.zero		1


	//   ....[2]....
        /*00a0*/ 	.word	0x00000250
        /*00a4*/ 	.word	0x000000ff
        /*00a8*/ 	.word	0x00000008
        /*00ac*/ 	.short	0x0100
        /*00ae*/ 	.byte	0x08
	.zero		1


	//   ....[3]....
        /*00b0*/ 	.word	0x00000260
        /*00b4*/ 	.word	0x000000ff
        /*00b8*/ 	.word	0x00000038
        /*00bc*/ 	.short	0x0100
        /*00be*/ 	.byte	0x08
	.zero		1


	//   ....[4]....
        /*00c0*/ 	.word	0x00000270
        /*00c4*/ 	.word	0x000000ff
        /*00c8*/ 	.word	0x00000010
        /*00cc*/ 	.short	0x0100
        /*00ce*/ 	.byte	0x08
	.zero		1


	//   ....[5]....
        /*00d0*/ 	.word	0x00000280
        /*00d4*/ 	.word	0x000000ff
        /*00d8*/ 	.word	0x00000040
        /*00dc*/ 	.short	0x0100
        /*00de*/ 	.byte	0x08
	.zero		1


	//   ....[6]....
        /*00e0*/ 	.word	0x00000290
        /*00e4*/ 	.word	0x000000ff
        /*00e8*/ 	.word	0x00000018
        /*00ec*/ 	.short	0x0100
        /*00ee*/ 	.byte	0x08
	.zero		1


	//   ....[7]....
        /*00f0*/ 	.word	0x000002a0
        /*00f4*/ 	.word	0x000000ff
        /*00f8*/ 	.word	0x00000048
        /*00fc*/ 	.short	0x0100
        /*00fe*/ 	.byte	0x08
	.zero		1


	//   ....[8]....
        /*0100*/ 	.word	0x000002b0
        /*0104*/ 	.word	0x000000ff
        /*0108*/ 	.word	0x00000020
        /*010c*/ 	.short	0x0100
        /*010e*/ 	.byte	0x08
	.zero		1


	//   ....[9]....
        /*0110*/ 	.word	0x000002c0
        /*0114*/ 	.word	0x000000ff
        /*0118*/ 	.word	0x00000050
        /*011c*/ 	.short	0x0100
        /*011e*/ 	.byte	0x08
	.zero		1


	//   ....[10]....
        /*0120*/ 	.word	0x000002d0
        /*0124*/ 	.word	0x000000ff
        /*0128*/ 	.word	0x00000028
        /*012c*/ 	.short	0x0100
        /*012e*/ 	.byte	0x08
	.zero		1


	//   ....[11]....
        /*0130*/ 	.word	0x000002e0
        /*0134*/ 	.word	0x000000ff
        /*0138*/ 	.word	0x00000058
        /*013c*/ 	.short	0x0100
        /*013e*/ 	.byte	0x08
	.zero		1


	//   ....[12]....
        /*0140*/ 	.word	0x00000570
        /*0144*/ 	.word	0x000000ff
        /*0148*/ 	.word	0x00000070
        /*014c*/ 	.short	0x0100
        /*014e*/ 	.byte	0x06
	.zero		1


	//   ....[13]....
        /*0150*/ 	.word	0x000005d0
        /*0154*/ 	.word	0x000000ff
        /*0158*/ 	.word	0x00000078
        /*015c*/ 	.short	0x0100
        /*015e*/ 	.byte	0x06
	.zero		1


	//   ....[14]....
        /*0160*/ 	.word	0x000011f0
        /*0164*/ 	.word	0x00000003
        /*0168*/ 	.word	0x00000000
        /*016c*/ 	.short	0x010a
        /*016e*/ 	.byte	0x3f
	.zero		1


	//   ....[15]....
        /*0170*/ 	.word	0x00001230
        /*0174*/ 	.word	0x00000003
        /*0178*/ 	.word	0x00000000
        /*017c*/ 	.short	0x010a
        /*017e*/ 	.byte	0x3f
	.zero		1


	//   ....[16]....
        /*0180*/ 	.word	0x00001800
        /*0184*/ 	.word	0x000000ff
        /*0188*/ 	.word	0x00000000
        /*018c*/ 	.short	0x010a
        /*018e*/ 	.byte	0x09
	.zero		1


	//   ....[17]....
        /*0190*/ 	.word	0x00001840
        /*0194*/ 	.word	0x000000ff
        /*0198*/ 	.word	0x00000000
        /*019c*/ 	.short	0x010a
        /*019e*/ 	.byte	0x09
	.zero		1


	//   ....[18]....
        /*01a0*/ 	.word	0x00001cd0
        /*01a4*/ 	.word	0x000000ff
        /*01a8*/ 	.word	0x00000000
        /*01ac*/ 	.short	0x0101
        /*01ae*/ 	.byte	0x08
	.zero		1


	//   ....[19]....
        /*01b0*/ 	.word	0x00001ed0
        /*01b4*/ 	.word	0x000000ff
        /*01b8*/ 	.word	0x00000000
        /*01bc*/ 	.short	0x0101
        /*01be*/ 	.byte	0x06
	.zero		1


	//   ....[20]....
        /*01c0*/ 	.word	0x0000ad30
        /*01c4*/ 	.word	0x0000000e
        /*01c8*/ 	.word	0x00000030
        /*01cc*/ 	.short	0x010a
        /*01ce*/ 	.byte	0x3f
	.zero		1


	//   ....[21]....
        /*01d0*/ 	.word	0x0000b170
        /*01d4*/ 	.word	0x00000006
        /*01d8*/ 	.word	0x00000078
        /*01dc*/ 	.short	0x0101
        /*01de*/ 	.byte	0x3f
	.zero		1


	//   ....[22]....
        /*01e0*/ 	.word	0x0000b8a0
        /*01e4*/ 	.word	0x00000007
        /*01e8*/ 	.word	0x00000000
        /*01ec*/ 	.short	0x010a
        /*01ee*/ 	.byte	0x3f
	.zero		1


	//   ....[23]....
        /*01f0*/ 	.word	0x0000b920
        /*01f4*/ 	.word	0x00000009
        /*01f8*/ 	.word	0x00000000
        /*01fc*/ 	.short	0x010a
        /*01fe*/ 	.byte	0x3f
	.zero		1


	//   ....[24]....
        /*0200*/ 	.word	0x0000b9b0
        /*0204*/ 	.word	0x00000006
        /*0208*/ 	.word	0x00000000
        /*020c*/ 	.short	0x010a
        /*020e*/ 	.byte	0x3f
	.zero		1


	//   ....[25]....
        /*0210*/ 	.word	0x0000ba40
        /*0214*/ 	.word	0x00000009
        /*0218*/ 	.word	0x00000000
        /*021c*/ 	.short	0x010a
        /*021e*/ 	.byte	0x3f
	.zero		1


	//   ....[26]....
        /*0220*/ 	.word	0x0000bad0
        /*0224*/ 	.word	0x00000006
        /*0228*/ 	.word	0x00000000
        /*022c*/ 	.short	0x010a
        /*022e*/ 	.byte	0x3f
	.zero		1


	//   ....[27]....
        /*0230*/ 	.word	0x0000bb60
        /*0234*/ 	.word	0x00000003
        /*0238*/ 	.word	0x00000000
        /*023c*/ 	.short	0x010a
        /*023e*/ 	.byte	0x3f
	.zero		1


	//   ....[28]....
        /*0240*/ 	.word	0x0000bbc0
        /*0244*/ 	.word	0x00000003
        /*0248*/ 	.word	0x00000000
        /*024c*/ 	.short	0x010a
        /*024e*/ 	.byte	0x3f
	.zero		1


	//   ....[29]....
        /*0250*/ 	.word	0x0000bc20
        /*0254*/ 	.word	0x00000004
        /*0258*/ 	.word	0x00000000
        /*025c*/ 	.short	0x010a
        /*025e*/ 	.byte	0x3f
	.zero		1


	//   ....[30]....
        /*0260*/ 	.word	0x0000bcf0
        /*0264*/ 	.word	0x0000000e
        /*0268*/ 	.word	0x00000030
        /*026c*/ 	.short	0x010a
        /*026e*/ 	.byte	0x3f
	.zero		1


	//   ....[31]....
        /*0270*/ 	.word	0x0000bdc0
        /*0274*/ 	.word	0x00000007
        /*0278*/ 	.word	0x00000000
        /*027c*/ 	.short	0x010a
        /*027e*/ 	.byte	0x3f
	.zero		1


	//   ....[32]....
        /*0280*/ 	.word	0x0000be10
        /*0284*/ 	.word	0x00000009
        /*0288*/ 	.word	0x00000000
        /*028c*/ 	.short	0x010a
        /*028e*/ 	.byte	0x3f
	.zero		1


	//   ....[33]....
        /*0290*/ 	.word	0x0000be60
        /*0294*/ 	.word	0x00000006
        /*0298*/ 	.word	0x00000000
        /*029c*/ 	.short	0x010a
        /*029e*/ 	.byte	0x3f
	.zero		1


	//   ....[34]....
        /*02a0*/ 	.word	0x0000beb0
        /*02a4*/ 	.word	0x00000009
        /*02a8*/ 	.word	0x00000000
        /*02ac*/ 	.short	0x010a
        /*02ae*/ 	.byte	0x3f
	.zero		1


	//   ....[35]....
        /*02b0*/ 	.word	0x0000bf00
        /*02b4*/ 	.word	0x00000006
        /*02b8*/ 	.word	0x00000000
        /*02bc*/ 	.short	0x010a
        /*02be*/ 	.byte	0x3f
	.zero		1


	//----- nvinfo : EIATTR_NUM_MBARRIERS
	.align		4
.L_35:
        /*02c0*/ 	.byte	0x03, 0x38
        /*02c2*/ 	.short	0x000e


	//----- nvinfo : EIATTR_EXIT_INSTR_OFFSETS
	.align		4
        /*02c4*/ 	.byte	0x04, 0x1c
        /*02c6*/ 	.short	(.L_37 - .L_36)


	//   ....[0]....
.L_36:
        /*02c8*/ 	.word	0x00000620


	//   ....[1]....
        /*02cc*/ 	.word	0x00000ee0


	//   ....[2]....
        /*02d0*/ 	.word	0x0000a3a0


	//   ....[3]....
        /*02d4*/ 	.word	0x0000a9d0


	//   ....[4]....
        /*02d8*/ 	.word	0x0000bbb0


	//----- nvinfo : EIATTR_MAX_THREADS
	.align		4
.L_37:
        /*02dc*/ 	.byte	0x04, 0x05
        /*02de*/ 	.short	(.L_39 - .L_38)
.L_38:
        /*02e0*/ 	.word	0x00000180
        /*02e4*/ 	.word	0x00000001
        /*02e8*/ 	.word	0x00000001


	//----- nvinfo : EIATTR_CRS_STACK_SIZE
	.align		4
.L_39:
        /*02ec*/ 	.byte	0x04, 0x1e
        /*02ee*/ 	.short	(.L_41 - .L_40)
.L_40:
        /*02f0*/ 	.word	0x00000000


	//----- nvinfo : EIATTR_CBANK_PARAM_SIZE
	.align		4
.L_41:
        /*02f4*/ 	.byte	0x03, 0x19
        /*02f6*/ 	.short	0x0470


	//----- nvinfo : EIATTR_PARAM_CBANK
	.align		4
        /*02f8*/ 	.byte	0x04, 0x0a
        /*02fa*/ 	.short	(.L_43 - .L_42)
	.align		4
.L_42:
        /*02fc*/ 	.word	index@(.nv.constant0._ZN7cutlass13device_kernelINS_4gemm6kernel13GemmUniversalIN4cute5tupleIJiiiiEEENS1_10collective13CollectiveMmaINS1_34MainloopSm90TmaGmmaWarpSpecializedILi6ENS5_IJNS4_1CILi1EEESB_SB_EEENS1_35KernelTmaWarpSpecializedCooperativeEEENS5_IJNSA_ILi128EEENSA_ILi256EEENSA_ILi64EEEEEENS_10tfloat32_tENS5_IJlSB_lEEESJ_SK_NS4_8TiledMMAINS4_8MMA_AtomIJNS4_4SM904GMMA30MMA_64x256x8_F32TF32TF32_SS_TNILNSO_7ScaleInE1ELSQ_1EEEEEENS4_6LayoutINS5_IJNSA_ILi2EEESB_SB_EEENS5_IJSB_NSA_ILi0EEESW_EEEEENS5_IJNS4_10UnderscoreESZ_SZ_EEEEENS4_13SM90_TMA_LOADENS4_14ComposedLayoutINS4_7SwizzleILi3ELi4ELi3EEENS4_18smem_ptr_flag_bitsILi32EEENST_INS5_IJNSA_ILi8EEENSA_ILi32EEEEEENS5_IJS19_SB_EEEEEEEvNS4_8identityES12_S1D_vS1E_EENS_8epilogue10collective6detail29Sm90TmaWarpSpecializedAdapterINS1H_15DefaultEpilogueISJ_SK_SK_NS1G_6thread17LinearCombinationISJ_Li1EffLNS1L_9ScaleType4KindE0ELNS_15FloatRoundStyleE2ESJ_EENS1_15EpilogueDefaultEEEEEvvEEEEvNT_6ParamsE)
        /*0300*/ 	.short	0x0210
        /*0302*/ 	.short	0x0470


	//----- nvinfo : EIATTR_SW_WAR
	.align		4
.L_43:
        /*0304*/ 	.byte	0x04, 0x36
        /*0306*/ 	.short	(.L_45 - .L_44)
.L_44:
        /*0308*/ 	.word	0x00000008
.L_45:


//--------------------- .nv.callgraph             --------------------------
	.section	.nv.callgraph,"",@"SHT_CUDA_CALLGRAPH"
	.align	4
	.sectionentsize	8
	.align		4
        /*0000*/ 	.word	0x00000000
	.align		4
        /*0004*/ 	.word	0xffffffff
	.align		4
        /*0008*/ 	.word	index@(_ZN7cutlass13device_kernelINS_4gemm6kernel13GemmUniversalIN4cute5tupleIJiiiiEEENS1_10collective13CollectiveMmaINS1_34MainloopSm90TmaGmmaWarpSpecializedILi6ENS5_IJNS4_1CILi1EEESB_SB_EEENS1_35KernelTmaWarpSpecializedCooperativeEEENS5_IJNSA_ILi128EEENSA_ILi256EEENSA_ILi64EEEEEENS_10tfloat32_tENS5_IJlSB_lEEESJ_SK_NS4_8TiledMMAINS4_8MMA_AtomIJNS4_4SM904GMMA30MMA_64x256x8_F32TF32TF32_SS_TNILNSO_7ScaleInE1ELSQ_1EEEEEENS4_6LayoutINS5_IJNSA_ILi2EEESB_SB_EEENS5_IJSB_NSA_ILi0EEESW_EEEEENS5_IJNS4_10UnderscoreESZ_SZ_EEEEENS4_13SM90_TMA_LOADENS4_14ComposedLayoutINS4_7SwizzleILi3ELi4ELi3EEENS4_18smem_ptr_flag_bitsILi32EEENST_INS5_IJNSA_ILi8EEENSA_ILi32EEEEEENS5_IJS19_SB_EEEEEEEvNS4_8identityES12_S1D_vS1E_EENS_8epilogue10collective6detail29Sm90TmaWarpSpecializedAdapterINS1H_15DefaultEpilogueISJ_SK_SK_NS1G_6thread17LinearCombinationISJ_Li1EffLNS1L_9ScaleType4KindE0ELNS_15FloatRoundStyleE2ESJ_EENS1_15EpilogueDefaultEEEEEvvEEEEvNT_6ParamsE)
	.align		4
        /*000c*/ 	.word	index@(__assertfail)
	.align		4
        /*0010*/ 	.word	0x00000000
	.align		4
        /*0014*/ 	.word	0xfffffffe
	.align		4
        /*0018*/ 	.word	0x00000000
	.align		4
        /*001c*/ 	.word	0xfffffffd
	.align		4
        /*0020*/ 	.word	0x00000000
	.align		4
        /*0024*/ 	.word	0xfffffffc


//--------------------- .nv.constant4             --------------------------
	.section	.nv.constant4,"a",@progbits
	.align	8
	.align		8
.nv.constant4:
        /*0000*/ 	.dword	__assertfail
	.align		8
        /*0008*/ 	.dword	__unnamed_1
	.align		8
        /*0010*/ 	.dword	_ZN40_INTERNAL_af1fd892_4_k_cu_373cb4ee_192894cuda3std3__45__cpo5beginE
	.align		8
        /*0018*/ 	.dword	_ZN40_INTERNAL_af1fd892_4_k_cu_373cb4ee_192894cuda3std3__45__cpo3endE
	.align		8
        /*0020*/ 	.dword	_ZN40_INTERNAL_af1fd892_4_k_cu_373cb4ee_192894cuda3std3__45__cpo6cbeginE
	.align		8
        /*0028*/ 	.dword	_ZN40_INTERNAL_af1fd892_4_k_cu_373cb4ee_192894cuda3std3__45__cpo4cendE
	.align		8
        /*0030*/ 	.dword	_ZN40_INTERNAL_af1fd892_4_k_cu_373cb4ee_192894cuda3std3__442_GLOBAL__N__af1fd892_4_k_cu_373cb4ee_192896ignoreE
	.align		8
        /*0038*/ 	.dword	_ZN40_INTERNAL_af1fd892_4_k_cu_373cb4ee_192894cuda3std3__419piecewise_constructE
	.align		8
        /*0040*/ 	.dword	_ZN40_INTERNAL_af1fd892_4_k_cu_373cb4ee_192894cuda3std3__48in_placeE
	.align		8
        /*0048*/ 	.dword	_ZN40_INTERNAL_af1fd892_4_k_cu_373cb4ee_192894cuda3std6ranges3__45__cpo4swapE
	.align		8
        /*0050*/ 	.dword	_ZN40_INTERNAL_af1fd892_4_k_cu_373cb4ee_192894cuda3std6ranges3__45__cpo9iter_moveE
	.align		8
        /*0058*/ 	.dword	_ZN40_INTERNAL_af1fd892_4_k_cu_373cb4ee_192894cute7productE
	.align		8
        /*0060*/ 	.dword	_ZN40_INTERNAL_af1fd892_4_k_cu_373cb4ee_192894cute1_E
	.align		8
        /*0068*/ 	.dword	$str$22
	.align		8
        /*0070*/ 	.dword	$str$23


//--------------------- .text._ZN7cutlass13device_kernelINS_4gemm6kernel13GemmUniversalIN4cute5tupleIJiiiiEEENS1_10collective13CollectiveMmaINS1_34MainloopSm90TmaGmmaWarpSpecializedILi6ENS5_IJNS4_1CILi1EEESB_SB_EEENS1_35KernelTmaWarpSpecializedCooperativeEEENS5_IJNSA_ILi128EEENSA_ILi256EEENSA_ILi64EEEEEENS_10tfloat32_tENS5_IJlSB_lEEESJ_SK_NS4_8TiledMMAINS4_8MMA_AtomIJNS4_4SM904GMMA30MMA_64x256x8_F32TF32TF32_SS_TNILNSO_7ScaleInE1ELSQ_1EEEEEENS4_6LayoutINS5_IJNSA_ILi2EEESB_SB_EEENS5_IJSB_NSA_ILi0EEESW_EEEEENS5_IJNS4_10UnderscoreESZ_SZ_EEEEENS4_13SM90_TMA_LOADENS4_14ComposedLayoutINS4_7SwizzleILi3ELi4ELi3EEENS4_18smem_ptr_flag_bitsILi32EEENST_INS5_IJNSA_ILi8EEENSA_ILi32EEEEEENS5_IJS19_SB_EEEEEEEvNS4_8identityES12_S1D_vS1E_EENS_8epilogue10collective6detail29Sm90TmaWarpSpecializedAdapterINS1H_15DefaultEpilogueISJ_SK_SK_NS1G_6thread17LinearCombinationISJ_Li1EffLNS1L_9ScaleType4KindE0ELNS_15FloatRoundStyleE2ESJ_EENS1_15EpilogueDefaultEEEEEvvEEEEvNT_6ParamsE --------------------------
	.section	.text._ZN7cutlass13device_kernelINS_4gemm6kernel13GemmUniversalIN4cute5tupleIJiiiiEEENS1_10collective13CollectiveMmaINS1_34MainloopSm90TmaGmmaWarpSpecializedILi6ENS5_IJNS4_1CILi1EEESB_SB_EEENS1_35KernelTmaWarpSpecializedCooperativeEEENS5_IJNSA_ILi128EEENSA_ILi256EEENSA_ILi64EEEEEENS_10tfloat32_tENS5_IJlSB_lEEESJ_SK_NS4_8TiledMMAINS4_8MMA_AtomIJNS4_4SM904GMMA30MMA_64x256x8_F32TF32TF32_SS_TNILNSO_7ScaleInE1ELSQ_1EEEEEENS4_6LayoutINS5_IJNSA_ILi2EEESB_SB_EEENS5_IJSB_NSA_ILi0EEESW_EEEEENS5_IJNS4_10UnderscoreESZ_SZ_EEEEENS4_13SM90_TMA_LOADENS4_14ComposedLayoutINS4_7SwizzleILi3ELi4ELi3EEENS4_18smem_ptr_flag_bitsILi32EEENST_INS5_IJNSA_ILi8EEENSA_ILi32EEEEEENS5_IJS19_SB_EEEEEEEvNS4_8identityES12_S1D_vS1E_EENS_8epilogue10collective6detail29Sm90TmaWarpSpecializedAdapterINS1H_15DefaultEpilogueISJ_SK_SK_NS1G_6thread17LinearCombinationISJ_Li1EffLNS1L_9ScaleType4KindE0ELNS_15FloatRoundStyleE2ESJ_EENS1_15EpilogueDefaultEEEEEvvEEEEvNT_6ParamsE,"ax",@progbits
	.align	128
.text._ZN7cutlass13device_kernelINS_4gemm6kernel13GemmUniversalIN4cute5tupleIJiiiiEEENS1_10collective13CollectiveMmaINS1_34MainloopSm90TmaGmmaWarpSpecializedILi6ENS5_IJNS4_1CILi1EEESB_SB_EEENS1_35KernelTmaWarpSpecializedCooperativeEEENS5_IJNSA_ILi128EEENSA_ILi256EEENSA_ILi64EEEEEENS_10tfloat32_tENS5_IJlSB_lEEESJ_SK_NS4_8TiledMMAINS4_8MMA_AtomIJNS4_4SM904GMMA30MMA_64x256x8_F32TF32TF32_SS_TNILNSO_7ScaleInE1ELSQ_1EEEEEENS4_6LayoutINS5_IJNSA_ILi2EEESB_SB_EEENS5_IJSB_NSA_ILi0EEESW_EEEEENS5_IJNS4_10UnderscoreESZ_SZ_EEEEENS4_13SM90_TMA_LOADENS4_14ComposedLayoutINS4_7SwizzleILi3ELi4ELi3EEENS4_18smem_ptr_flag_bitsILi32EEENST_INS5_IJNSA_ILi8EEENSA_ILi32EEEEEENS5_IJS19_SB_EEEEEEEvNS4_8identityES12_S1D_vS1E_EENS_8epilogue10collective6detail29Sm90TmaWarpSpecializedAdapterINS1H_15DefaultEpilogueISJ_SK_SK_NS1G_6thread17LinearCombinationISJ_Li1EffLNS1L_9ScaleType4KindE0ELNS_15FloatRoundStyleE2ESJ_EENS1_15EpilogueDefaultEEEEEvvEEEEvNT_6ParamsE:
        .type           _ZN7cutlass13device_kernelINS_4gemm6kernel13GemmUniversalIN4cute5tupleIJiiiiEEENS1_10collective13CollectiveMmaINS1_34MainloopSm90TmaGmmaWarpSpecializedILi6ENS5_IJNS4_1CILi1EEESB_SB_EEENS1_35KernelTmaWarpSpecializedCooperativeEEENS5_IJNSA_ILi128EEENSA_ILi256EEENSA_ILi64EEEEEENS_10tfloat32_tENS5_IJlSB_lEEESJ_SK_NS4_8TiledMMAINS4_8MMA_AtomIJNS4_4SM904GMMA30MMA_64x256x8_F32TF32TF32_SS_TNILNSO_7ScaleInE1ELSQ_1EEEEEENS4_6LayoutINS5_IJNSA_ILi2EEESB_SB_EEENS5_IJSB_NSA_ILi0EEESW_EEEEENS5_IJNS4_10UnderscoreESZ_SZ_EEEEENS4_13SM90_TMA_LOADENS4_14ComposedLayoutINS4_7SwizzleILi3ELi4ELi3EEENS4_18smem_ptr_flag_bitsILi32EEENST_INS5_IJNSA_ILi8EEENSA_ILi32EEEEEENS5_IJS19_SB_EEEEEEEvNS4_8identityES12_S1D_vS1E_EENS_8epilogue10collective6detail29Sm90TmaWarpSpecializedAdapterINS1H_15DefaultEpilogueISJ_SK_SK_NS1G_6thread17LinearCombinationISJ_Li1EffLNS1L_9ScaleType4KindE0ELNS_15FloatRoundStyleE2ESJ_EENS1_15EpilogueDefaultEEEEEvvEEEEvNT_6ParamsE,@function
        .size           _ZN7cutlass13device_kernelINS_4gemm6kernel13GemmUniversalIN4cute5tupleIJiiiiEEENS1_10collective13CollectiveMmaINS1_34MainloopSm90TmaGmmaWarpSpecializedILi6ENS5_IJNS4_1CILi1EEESB_SB_EEENS1_35KernelTmaWarpSpecializedCooperativeEEENS5_IJNSA_ILi128EEENSA_ILi256EEENSA_ILi64EEEEEENS_10tfloat32_tENS5_IJlSB_lEEESJ_SK_NS4_8TiledMMAINS4_8MMA_AtomIJNS4_4SM904GMMA30MMA_64x256x8_F32TF32TF32_SS_TNILNSO_7ScaleInE1ELSQ_1EEEEEENS4_6LayoutINS5_IJNSA_ILi2EEESB_SB_EEENS5_IJSB_NSA_ILi0EEESW_EEEEENS5_IJNS4_10UnderscoreESZ_SZ_EEEEENS4_13SM90_TMA_LOADENS4_14ComposedLayoutINS4_7SwizzleILi3ELi4ELi3EEENS4_18smem_ptr_flag_bitsILi32EEENST_INS5_IJNSA_ILi8EEENSA_ILi32EEEEEENS5_IJS19_SB_EEEEEEEvNS4_8identityES12_S1D_vS1E_EENS_8epilogue10collective6detail29Sm90TmaWarpSpecializedAdapterINS1H_15DefaultEpilogueISJ_SK_SK_NS1G_6thread17LinearCombinationISJ_Li1EffLNS1L_9ScaleType4KindE0ELNS_15FloatRoundStyleE2ESJ_EENS1_15EpilogueDefaultEEEEEvvEEEEvNT_6ParamsE,(.L_x_326 - _ZN7cutlass13device_kernelINS_4gemm6kernel13GemmUniversalIN4cute5tupleIJiiiiEEENS1_10collective13CollectiveMmaINS1_34MainloopSm90TmaGmmaWarpSpecializedILi6ENS5_IJNS4_1CILi1EEESB_SB_EEENS1_35KernelTmaWarpSpecializedCooperativeEEENS5_IJNSA_ILi128EEENSA_ILi256EEENSA_ILi64EEEEEENS_10tfloat32_tENS5_IJlSB_lEEESJ_SK_NS4_8TiledMMAINS4_8MMA_AtomIJNS4_4SM904GMMA30MMA_64x256x8_F32TF32TF32_SS_TNILNSO_7ScaleInE1ELSQ_1EEEEEENS4_6LayoutINS5_IJNSA_ILi2EEESB_SB_EEENS5_IJSB_NSA_ILi0EEESW_EEEEENS5_IJNS4_10UnderscoreESZ_SZ_EEEEENS4_13SM90_TMA_LOADENS4_14ComposedLayoutINS4_7SwizzleILi3ELi4ELi3EEENS4_18smem_ptr_flag_bitsILi32EEENST_INS5_IJNSA_ILi8EEENSA_ILi32EEEEEENS5_IJS19_SB_EEEEEEEvNS4_8identityES12_S1D_vS1E_EENS_8epilogue10collective6detail29Sm90TmaWarpSpecializedAdapterINS1H_15DefaultEpilogueISJ_SK_SK_NS1G_6thread17LinearCombinationISJ_Li1EffLNS1L_9ScaleType4KindE0ELNS_15FloatRoundStyleE2ESJ_EENS1_15EpilogueDefaultEEEEEvvEEEEvNT_6ParamsE)
        .other          _ZN7cutlass13device_kernelINS_4gemm6kernel13GemmUniversalIN4cute5tupleIJiiiiEEENS1_10collective13CollectiveMmaINS1_34MainloopSm90TmaGmmaWarpSpecializedILi6ENS5_IJNS4_1CILi1EEESB_SB_EEENS1_35KernelTmaWarpSpecializedCooperativeEEENS5_IJNSA_ILi128EEENSA_ILi256EEENSA_ILi64EEEEEENS_10tfloat32_tENS5_IJlSB_lEEESJ_SK_NS4_8TiledMMAINS4_8MMA_AtomIJNS4_4SM904GMMA30MMA_64x256x8_F32TF32TF32_SS_TNILNSO_7ScaleInE1ELSQ_1EEEEEENS4_6LayoutINS5_IJNSA_ILi2EEESB_SB_EEENS5_IJSB_NSA_ILi0EEESW_EEEEENS5_IJNS4_10UnderscoreESZ_SZ_EEEEENS4_13SM90_TMA_LOADENS4_14ComposedLayoutINS4_7SwizzleILi3ELi4ELi3EEENS4_18smem_ptr_flag_bitsILi32EEENST_INS5_IJNSA_ILi8EEENSA_ILi32EEEEEENS5_IJS19_SB_EEEEEEEvNS4_8identityES12_S1D_vS1E_EENS_8epilogue10collective6detail29Sm90TmaWarpSpecializedAdapterINS1H_15DefaultEpilogueISJ_SK_SK_NS1G_6thread17LinearCombinationISJ_Li1EffLNS1L_9ScaleType4KindE0ELNS_15FloatRoundStyleE2ESJ_EENS1_15EpilogueDefaultEEEEEvvEEEEvNT_6ParamsE,@"STO_CUDA_ENTRY STV_DEFAULT"
_ZN7cutlass13device_kernelINS_4gemm6kernel13GemmUniversalIN4cute5tupleIJiiiiEEENS1_10collective13CollectiveMmaINS1_34MainloopSm90TmaGmmaWarpSpecializedILi6ENS5_IJNS4_1CILi1EEESB_SB_EEENS1_35KernelTmaWarpSpecializedCooperativeEEENS5_IJNSA_ILi128EEENSA_ILi256EEENSA_ILi64EEEEEENS_10tfloat32_tENS5_IJlSB_lEEESJ_SK_NS4_8TiledMMAINS4_8MMA_AtomIJNS4_4SM904GMMA30MMA_64x256x8_F32TF32TF32_SS_TNILNSO_7ScaleInE1ELSQ_1EEEEEENS4_6LayoutINS5_IJNSA_ILi2EEESB_SB_EEENS5_IJSB_NSA_ILi0EEESW_EEEEENS5_IJNS4_10UnderscoreESZ_SZ_EEEEENS4_13SM90_TMA_LOADENS4_14ComposedLayoutINS4_7SwizzleILi3ELi4ELi3EEENS4_18smem_ptr_flag_bitsILi32EEENST_INS5_IJNSA_ILi8EEENSA_ILi32EEEEEENS5_IJS19_SB_EEEEEEEvNS4_8identityES12_S1D_vS1E_EENS_8epilogue10collective6detail29Sm90TmaWarpSpecializedAdapterINS1H_15DefaultEpilogueISJ_SK_SK_NS1G_6thread17LinearCombinationISJ_Li1EffLNS1L_9ScaleType4KindE0ELNS_15FloatRoundStyleE2ESJ_EENS1_15EpilogueDefaultEEEEEvvEEEEvNT_6ParamsE:
[----:B------:R-:W0:Y:S01]  /*0000*/  LDC R1, c[0x0][0x28] ;  /* 0x00000a00ff017b82 */ /* 0x000e220000000800 */
[----:B------:R-:W1:Y:S01]  /*0010*/  S2R R18, SR_TID.X ;  /* 0x0000000000127919 */ /* 0x000e620000002100 */
[----:B------:R-:W-:Y:S01]  /*0020*/  ELECT P0, URZ, PT ;  /* 0x00000000003f782f */ /* 0x000fe20003800000 */
[----:B------:R-:W-:Y:S01]  /*0030*/  BSSY B0, `(.L_x_0) ;  /* 0x000000f000007945 */ /* 0x000fe20003800000 */
[--C-:B-1----:R-:W-:Y:S02]  /*0040*/  SHF.R.U32.HI R0, RZ, 0x5, R18.reuse ;  /* 0x00000005ff007819 */ /* 0x102fe40000011612 */
[----:B------:R-:W-:-:S03]  /*0050*/  SHF.R.U32.HI R22, RZ, 0x7, R18 ;  /* 0x00000007ff167819 */ /* 0x000fc60000011612 */
[----:B------:R-:W1:Y:S04]  /*0060*/  SHFL.IDX PT, R5, R0, RZ, 0x1f ;  /* 0x00001fff00057589 */ /* 0x000e6800000e0000 */
[----:B------:R2:W3:Y:S01]  /*0070*/  SHFL.IDX PT, R8, R22, RZ, 0x1f ;  /* 0x00001fff16087589 */ /* 0x0004e200000e0000 */
[----:B-1----:R-:W-:-:S13]  /*0080*/  ISETP.NE.OR P0, PT, R5, RZ, !P0 ;  /* 0x000000ff0500720c */ /* 0x002fda0004705670 */
[----:B0-23--:R-:W-:Y:S05]  /*0090*/  @P0 BRA `(.L_x_1) ;  /* 0x0000000000200947 */ /* 0x00dfea0003800000 */
[----:B------:R-:W-:Y:S02]  /*00a0*/  ULDC.64 UR4, c[0x0][0x198] ;  /* 0x0000660000047ab9 */ /* 0x000fe40000000a00 */
[----:B------:R-:W-:Y:S02]  /*00b0*/  UIADD3 UR6, UP0, UR4, 0xf0, URZ ;  /* 0x000000f004067890 */ /* 0x000fe4000ff1e03f */
[----:B------:R-:W-:Y:S02]  /*00c0*/  UIADD3 UR4, UP1, UR4, 0x1f0, URZ ;  /* 0x000001f004047890 */ /* 0x000fe4000ff3e03f */
[----:B------:R-:W-:Y:S02]  /*00d0*/  UIADD3.X UR7, URZ, UR5, URZ, UP0, !UPT ;  /* 0x000000053f077290 */ /* 0x000fe400087fe43f */
[----:B------:R-:W-:-:S07]  /*00e0*/  UIADD3.X UR5, URZ, UR5, URZ, UP1, !UPT ;  /* 0x000000053f057290 */ /* 0x000fce0008ffe43f */
[----:B------:R0:W-:Y:S02]  /*00f0*/  UTMACCTL.PF [UR6] ;  /* 0x00000000060079b9 */ /* 0x0001e40008040000 */
[----:B------:R0:W-:Y:S02]  /*0100*/  UTMACCTL.PF [UR4] ;  /* 0x00000000040079b9 */ /* 0x0001e40008040000 */
[----:B0-----:R-:W-:Y:S01]  /*0110*/  NOP ;  /* 0x0000000000007918 */ /* 0x001fe20000000000 */
.L_x_1:
[----:B------:R-:W-:Y:S05]  /*0120*/  BSYNC B0 ;  /* 0x0000000000007941 */ /* 0x000fea0003800000 */
.L_x_0:
[----:B------:R-:W0:Y:S02]  /*0130*/  SHFL.IDX PT, R2, R0, RZ, 0x1f ;  /* 0x00001fff00027589 */ /* 0x000e2400000e0000 */
[----:B0-----:R-:W-:-:S13]  /*0140*/  ISETP.NE.AND P0, PT, R2, RZ, PT ;  /* 0x000000ff0200720c */ /* 0x001fda0003f05270 */
[----:B------:R-:W-:Y:S05]  /*0150*/  @P0 BRA `(.L_x_2) ;  /* 0x0000000000680947 */ /* 0x000fea0003800000 */
[----:B------:R-:W0:Y:S01]  /*0160*/  S2UR UR8, SR_CgaCtaId ;  /* 0x00000000000879c3 */ /* 0x000e220000008800 */
[----:B------:R-:W-:Y:S01]  /*0170*/  UMOV UR4, 0x400 ;  /* 0x0000040000047882 */ /* 0x000fe20000000000 */
[----:B------:R-:W-:Y:S01]  /*0180*/  UMOV UR5, 0x1 ;  /* 0x0000000100057882 */ /* 0x000fe20000000000 */
[----:B------:R-:W-:Y:S01]  /*0190*/  UMOV UR6, 0x100 ;  /* 0x0000010000067882 */ /* 0x000fe20000000000 */
[----:B------:R-:W-:Y:S01]  /*01a0*/  ELECT P0, URZ, PT ;  /* 0x00000000003f782f */ /* 0x000fe20003800000 */
[----:B------:R-:W-:-:S04]  /*01b0*/  UIADD3 UR6, -UR6, 0x100000, URZ ;  /* 0x0010000006067890 */ /* 0x000fc8000fffe13f */
[----:B------:R-:W-:Y:S02]  /*01c0*/  USHF.L.U32 UR7, UR6, 0xb, URZ ;  /* 0x0000000b06077899 */ /* 0x000fe4000800063f */
[----:B------:R-:W-:Y:S02]  /*01d0*/  USHF.L.U32 UR6, UR6, 0x1, URZ ;  /* 0x0000000106067899 */ /* 0x000fe4000800063f */
[----:B0-----:R-:W-:Y:S02]  /*01e0*/  ULEA UR8, UR8, UR4, 0x18 ;  /* 0x0000000408087291 */ /* 0x001fe4000f8ec03f */
[----:B------:R-:W-:-:S04]  /*01f0*/  UIADD3 UR4, -UR5, 0x100000, URZ ;  /* 0x0010000005047890 */ /* 0x000fc8000fffe13f */
[----:B------:R-:W-:Y:S02]  /*0200*/  USHF.L.U32 UR5, UR4, 0xb, URZ ;  /* 0x0000000b04057899 */ /* 0x000fe4000800063f */
[----:B------:R-:W-:Y:S01]  /*0210*/  USHF.L.U32 UR4, UR4, 0x1, URZ ;  /* 0x0000000104047899 */ /* 0x000fe2000800063f */
[----:B------:R-:W0:Y:S11]  /*0220*/  FENCE.VIEW.ASYNC.S ;  /* 0x00000000000073c6 */ /* 0x000e360000000000 */
[----:B0-----:R0:W1:Y:S01]  /*0230*/  SYNCS.EXCH.64 URZ, [UR8], UR4 ;  /* 0x00000004083f75b2 */ /* 0x0010620008000100 */
[----:B------:R0:W2:Y:S01]  /*0240*/  SYNCS.EXCH.64 URZ, [UR8+0x30], UR6 ;  /* 0x00003006083f75b2 */ /* 0x0000a20008000100 */
[----:B------:R0:W3:Y:S01]  /*0250*/  SYNCS.EXCH.64 URZ, [UR8+0x8], UR4 ;  /* 0x00000804083f75b2 */ /* 0x0000e20008000100 */
[----:B------:R0:W4:Y:S01]  /*0260*/  SYNCS.EXCH.64 URZ, [UR8+0x38], UR6 ;  /* 0x00003806083f75b2 */ /* 0x0001220008000100 */
[----:B------:R0:W0:Y:S01]  /*0270*/  SYNCS.EXCH.64 URZ, [UR8+0x10], UR4 ;  /* 0x00001004083f75b2 */ /* 0x0000220008000100 */
[----:B------:R0:W0:Y:S01]  /*0280*/  SYNCS.EXCH.64 URZ, [UR8+0x40], UR6 ;  /* 0x00004006083f75b2 */ /* 0x0000220008000100 */
[----:B------:R0:W0:Y:S01]  /*0290*/  SYNCS.EXCH.64 URZ, [UR8+0x18], UR4 ;  /* 0x00001804083f75b2 */ /* 0x0000220008000100 */
[----:B------:R0:W0:Y:S01]  /*02a0*/  SYNCS.EXCH.64 URZ, [UR8+0x48], UR6 ;  /* 0x00004806083f75b2 */ /* 0x0000220008000100 */
[----:B------:R0:W0:Y:S01]  /*02b0*/  SYNCS.EXCH.64 URZ, [UR8+0x20], UR4 ;  /* 0x00002004083f75b2 */ /* 0x0000220008000100 */
[----:B------:R0:W0:Y:S01]  /*02c0*/  SYNCS.EXCH.64 URZ, [UR8+0x50], UR6 ;  /* 0x00005006083f75b2 */ /* 0x0000220008000100 */
[----:B------:R0:W0:Y:S01]  /*02d0*/  SYNCS.EXCH.64 URZ, [UR8+0x28], UR4 ;  /* 0x00002804083f75b2 */ /* 0x0000220008000100 */
[----:B------:R0:W0:Y:S01]  /*02e0*/  SYNCS.EXCH.64 URZ, [UR8+0x58], UR6 ;  /* 0x00005806083f75b2 */ /* 0x0000220008000100 */
[----:B------:R-:W-:Y:S01]  /*02f0*/  NOP ;  /* 0x0000000000007918 */ /* 0x000fe20000000000 */
.L_x_2:
[----:B------:R-:W5:Y:S01]  /*0300*/  SHFL.IDX PT, R0, R0, RZ, 0x1f ;  /* 0x00001fff00007589 */ /* 0x000f6200000e0000 */
[----:B------:R-:W-:Y:S01]  /*0310*/  ELECT P0, URZ, PT ;  /* 0x00000000003f782f */ /* 0x000fe20003800000 */
[----:B------:R-:W1:Y:S01]  /*0320*/  LDC R2, c[0x0][0x65c] ;  /* 0x00019700ff027b82 */ /* 0x000e620000000800 */
[----:B------:R-:W-:Y:S01]  /*0330*/  SHF.R.S32.HI R6, RZ, 0x1f, R5 ;  /* 0x0000001fff067819 */ /* 0x000fe20000011405 */
[----:B------:R-:W2:Y:S01]  /*0340*/  S2R R3, SR_CTAID.Y ;  /* 0x0000000000037919 */ /* 0x000ea20000002600 */
[----:B0-----:R-:W-:Y:S01]  /*0350*/  UMOV UR4, 0x20 ;  /* 0x0000002000047882 */ /* 0x001fe20000000000 */
[----:B------:R-:W-:Y:S01]  /*0360*/  ISETP.NE.AND P2, PT, R8, RZ, PT ;  /* 0x000000ff0800720c */ /* 0x000fe20003f45270 */
[----:B------:R-:W-:Y:S01]  /*0370*/  NOP ;  /* 0x0000000000007918 */ /* 0x000fe20000000000 */
[----:B------:R-:W0:Y:S01]  /*0380*/  S2R R4, SR_CTAID.X ;  /* 0x0000000000047919 */ /* 0x000e220000002500 */
[----:B------:R-:W-:Y:S01]  /*0390*/  LEA.HI R6, R6, R5, RZ, 0x2 ;  /* 0x0000000506067211 */ /* 0x000fe200078f10ff */
[----:B------:R-:W-:Y:S01]  /*03a0*/  NOP ;  /* 0x0000000000007918 */ /* 0x000fe20000000000 */
[----:B-----5:R-:W-:-:S02]  /*03b0*/  ISETP.NE.OR P0, PT, R0, RZ, !P0 ;  /* 0x000000ff0000720c */ /* 0x020fc40004705670 */
[----:B-1----:R-:W-:-:S04]  /*03c0*/  ISETP.NE.AND P3, PT, R2, 0x1, PT ;  /* 0x000000010200780c */ /* 0x002fc80003f65270 */
[----:B------:R-:W-:Y:S02]  /*03d0*/  P2R R0, PR, RZ, 0x8 ;  /* 0x00000008ff007803 */ /* 0x000fe40000000000 */
[----:B------:R-:W-:-:S05]  /*03e0*/  LOP3.LUT R0, R6, 0xfffffffc, RZ, 0xc0, !PT ;  /* 0xfffffffc06007812 */ /* 0x000fca00078ec0ff */
[----:B------:R-:W-:Y:S01]  /*03f0*/  VOTEU.ALL UP0, P0 ;  /* 0x00000000003f7886 */ /* 0x000fe20000000000 */
[----:B------:R-:W-:Y:S01]  /*0400*/  IMAD.IADD R0, R5, 0x1, -R0 ;  /* 0x0000000105007824 */ /* 0x000fe200078e0a00 */
[----:B------:R-:W0:Y:S01]  /*0410*/  @P3 LDC R17, c[0x0][0x10] ;  /* 0x00000400ff113b82 */ /* 0x000e220000000800 */
[----:B------:R-:W-:Y:S01]  /*0420*/  VOTEU.ALL UP1, P0 ;  /* 0x00000000003f7886 */ /* 0x000fe20000020000 */
[----:B--2---:R-:W-:Y:S01]  /*0430*/  @P3 IMAD.MOV.U32 R6, RZ, RZ, R3 ;  /* 0x000000ffff063224 */ /* 0x004fe200078e0003 */
[----:B------:R-:W-:Y:S01]  /*0440*/  @!UP0 UMOV UR6, 0x400 ;  /* 0x0000040000068882 */ /* 0x000fe20000000000 */
[----:B------:R-:W-:-:S04]  /*0450*/  @!UP0 UIADD3 UR4, -UR4, 0x100000, URZ ;  /* 0x0010000004048890 */ /* 0x000fc8000fffe13f */
[----:B------:R-:W-:Y:S02]  /*0460*/  @!UP0 USHF.L.U32 UR5, UR4, 0xb, URZ ;  /* 0x0000000b04058899 */ /* 0x000fe4000800063f */
[----:B------:R-:W-:Y:S01]  /*0470*/  @!UP0 USHF.L.U32 UR4, UR4, 0x1, URZ ;  /* 0x0000000104048899 */ /* 0x000fe2000800063f */
[----:B------:R-:W-:Y:S02]  /*0480*/  @P3 IMAD.MOV.U32 R7, RZ, RZ, RZ ;  /* 0x000000ffff073224 */ /* 0x000fe400078e00ff */
[----:B------:R-:W-:Y:S01]  /*0490*/  IMAD.MOV.U32 R5, RZ, RZ, RZ ;  /* 0x000000ffff057224 */ /* 0x000fe200078e00ff */
[----:B------:R-:W1:Y:S01]  /*04a0*/  @!UP0 S2UR UR7, SR_CgaCtaId ;  /* 0x00000000000789c3 */ /* 0x000e620000008800 */
[----:B------:R-:W-:-:S07]  /*04b0*/  @P3 IMAD.MOV.U32 R11, RZ, RZ, RZ ;  /* 0x000000ffff0b3224 */ /* 0x000fce00078e00ff */
[----:B------:R-:W2:Y:S01]  /*04c0*/  @!P3 LDC R9, c[0x0][0xc] ;  /* 0x00000300ff09bb82 */ /* 0x000ea20000000800 */
[----:B0-----:R-:W-:-:S04]  /*04d0*/  @P3 IMAD.WIDE.U32 R16, R4, R17, R6 ;  /* 0x0000001104103225 */ /* 0x001fc800078e0006 */
[----:B------:R-:W-:Y:S01]  /*04e0*/  @P3 IMAD.IADD R17, R17, 0x1, R11 ;  /* 0x0000000111113824 */ /* 0x000fe200078e020b */
[----:B-1----:R-:W-:Y:S01]  /*04f0*/  @!UP0 ULEA UR6, UR7, UR6, 0x18 ;  /* 0x0000000607068291 */ /* 0x002fe2000f8ec03f */
[----:B------:R-:W-:Y:S01]  /*0500*/  VOTEU.ALL UP0, P0 ;  /* 0x00000000003f7886 */ /* 0x000fe20000000000 */
[----:B------:R-:W-:-:S04]  /*0510*/  ISETP.NE.AND P0, PT, R0, 0x3, PT ;  /* 0x000000030000780c */ /* 0x000fc80003f05270 */
[----:B------:R-:W-:Y:S01]  /*0520*/  ISETP.EQ.OR P0, PT, R0, RZ, !P0 ;  /* 0x000000ff0000720c */ /* 0x000fe20004702670 */
[----:B--2---:R-:W-:-:S03]  /*0530*/  @!P3 IMAD.WIDE.U32 R6, R9, R3, R4 ;  /* 0x000000030906b225 */ /* 0x004fc600078e0004 */
[C---:B------:R-:W-:Y:S01]  /*0540*/  ISETP.EQ.AND P0, PT, R8.reuse, RZ, P0 ;  /* 0x000000ff0800720c */ /* 0x040fe20000702270 */
[----:B------:R-:W-:Y:S01]  /*0550*/  VIADD R8, R8, 0xffffffff ;  /* 0xffffffff08087836 */ /* 0x000fe20000000000 */
[----:B------:R-:W0:Y:S02]  /*0560*/  FENCE.VIEW.ASYNC.S ;  /* 0x00000000000073c6 */ /* 0x000e240000000000 */
[----:B0-----:R0:W3:Y:S01]  /*0570*/  @!UP0 SYNCS.EXCH.64 URZ, [UR6+0x70], UR4 ;  /* 0x00007004063f85b2 */ /* 0x0010e20008000100 */
[----:B------:R-:W-:Y:S01]  /*0580*/  @!P3 IMAD.MOV.U32 R16, RZ, RZ, R6 ;  /* 0x000000ffff10b224 */ /* 0x000fe200078e0006 */
[----:B------:R-:W-:Y:S01]  /*0590*/  SEL R19, RZ, 0x1, !P0 ;  /* 0x00000001ff137807 */ /* 0x000fe20004000000 */
[----:B------:R-:W-:Y:S01]  /*05a0*/  @!P3 IMAD.MOV.U32 R17, RZ, RZ, R7 ;  /* 0x000000ffff11b224 */ /* 0x000fe200078e0007 */
[----:B------:R-:W-:-:S04]  /*05b0*/  ISETP.GE.U32.AND P1, PT, R8, 0x2, PT ;  /* 0x000000020800780c */ /* 0x000fc80003f26070 */
[----:B------:R-:W-:Y:S01]  /*05c0*/  SEL R19, R19, 0x2, P1 ;  /* 0x0000000213137807 */ /* 0x000fe20000800000 */
[----:B------:R0:W3:Y:S01]  /*05d0*/  @!UP1 SYNCS.EXCH.64 URZ, [UR6+0x78], UR4 ;  /* 0x00007804063f95b2 */ /* 0x0000e20008000100 */
[----:B------:R-:W-:Y:S01]  /*05e0*/  NOP ;  /* 0x0000000000007918 */ /* 0x000fe20000000000 */
[----:B---34-:R-:W-:Y:S06]  /*05f0*/  BAR.SYNC.DEFER_BLOCKING 0x0 ;  /* 0x0000000000007b1d */ /* 0x018fec0000010000 */
[----:B------:R-:W-:Y:S05]  /*0600*/  @!P2 BRA `(.L_x_3) ;  /* 0x0000009c0068a947 */ /* 0x000fea0003800000 */
[----:B------:R-:W-:-:S13]  /*0610*/  ISETP.GT.U32.AND P0, PT, R8, 0x1, PT ;  /* 0x000000010800780c */ /* 0x000fda0003f04070 */
[----:B0-----:R-:W-:Y:S05]  /*0620*/  @P0 EXIT ;  /* 0x000000000000094d */ /* 0x001fea0003800000 */
[----:B------:R-:W-:Y:S01]  /*0630*/  ULDC.64 UR4, c[0x0][0x650] ;  /* 0x0001940000047ab9 */ /* 0x000fe20000000a00 */
[----:B------:R-:W-:Y:S01]  /*0640*/  PRMT R0, RZ, 0x7610, R0 ;  /* 0x00007610ff007816 */ /* 0x000fe20000000000 */
[----:B------:R-:W-:Y:S01]  /*0650*/  IMAD.MOV.U32 R153, RZ, RZ, -0x1 ;  /* 0xffffffffff997424 */ /* 0x000fe200078e00ff */
[----:B------:R-:W-:Y:S01]  /*0660*/  ISETP.GE.U32.AND P0, PT, R16, UR4, PT ;  /* 0x0000000410007c0c */ /* 0x000fe2000bf06070 */
[----:B------:R-:W-:Y:S02]  /*0670*/  IMAD.MOV.U32 R152, RZ, RZ, -0x1 ;  /* 0xffffffffff987424 */ /* 0x000fe400078e00ff */
[----:B------:R-:W-:Y:S01]  /*0680*/  IMAD.MOV.U32 R23, RZ, RZ, -0x1 ;  /* 0xffffffffff177424 */ /* 0x000fe200078e00ff */
[----:B------:R-:W-:-:S13]  /*0690*/  ISETP.GE.U32.AND.EX P0, PT, R17, UR5, PT, P0 ;  /* 0x0000000511007c0c */ /* 0x000fda000bf06100 */
[----:B------:R-:W-:Y:S05]  /*06a0*/  @P0 BRA `(.L_x_4) ;  /* 0x0000000400540947 */ /* 0x000fea0003800000 */
[----:B------:R-:W0:Y:S01]  /*06b0*/  LDC.64 R14, c[0x0][0x628] ;  /* 0x00018a00ff0e7b82 */ /* 0x000e220000000a00 */
[----:B------:R-:W-:Y:S02]  /*06c0*/  IMAD.MOV.U32 R6, RZ, RZ, R16 ;  /* 0x000000ffff067224 */ /* 0x000fe400078e0010 */
[----:B------:R-:W-:-:S05]  /*06d0*/  IMAD.MOV.U32 R7, RZ, RZ, R17 ;  /* 0x000000ffff077224 */ /* 0x000fca00078e0011 */
[----:B------:R-:W1:Y:S08]  /*06e0*/  LDC R0, c[0x0][0x630] ;  /* 0x00018c00ff007b82 */ /* 0x000e700000000800 */
[----:B------:R-:W2:Y:S01]  /*06f0*/  LDC.64 R20, c[0x0][0x620] ;  /* 0x00018800ff147b82 */ /* 0x000ea20000000a00 */
[----:B0-----:R-:W-:-:S04]  /*0700*/  ISETP.NE.U32.AND P0, PT, R14, RZ, PT ;  /* 0x000000ff0e00720c */ /* 0x001fc80003f05070 */
[----:B------:R-:W-:-:S13]  /*0710*/  ISETP.NE.AND.EX P0, PT, R15, RZ, PT, P0 ;  /* 0x000000ff0f00720c */ /* 0x000fda0003f05300 */
[----:B-12---:R-:W-:Y:S05]  /*0720*/  @!P0 BRA `(.L_x_5) ;  /* 0x0000000000288947 */ /* 0x006fea0003800000 */
[----:B------:R-:W0:Y:S02]  /*0730*/  LDC R11, c[0x0][0x634] ;  /* 0x00018d00ff0b7b82 */ /* 0x000e240000000800 */
[----:B0-----:R-:W-:-:S05]  /*0740*/  IADD3 R11, P0, R16, R11, RZ ;  /* 0x0000000b100b7210 */ /* 0x001fca0007f1e0ff */
[----:B------:R-:W-:-:S04]  /*0750*/  IMAD.X R13, RZ, RZ, R17, P0 ;  /* 0x000000ffff0d7224 */ /* 0x000fc800000e0611 */
[----:B------:R-:W-:-:S04]  /*0760*/  IMAD.WIDE.U32 R6, R13, R14, RZ ;  /* 0x0000000e0d067225 */ /* 0x000fc800078e00ff */
[----:B------:R-:W-:-:S04]  /*0770*/  IMAD.WIDE.U32 R8, P0, R11, R15, R6 ;  /* 0x0000000f0b087225 */ /* 0x000fc80007800006 */
[----:B------:R-:W-:-:S04]  /*0780*/  IMAD.WIDE.U32 R6, R11, R14, RZ ;  /* 0x0000000e0b067225 */ /* 0x000fc800078e00ff */
[----:B------:R-:W-:Y:S01]  /*0790*/  IMAD.X R11, RZ, RZ, RZ, P0 ;  /* 0x000000ffff0b7224 */ /* 0x000fe200000e06ff */
[----:B------:R-:W-:Y:S01]  /*07a0*/  IADD3 RZ, P0, R7, R8, RZ ;  /* 0x0000000807ff7210 */ /* 0x000fe20007f1e0ff */
[----:B------:R-:W-:-:S04]  /*07b0*/  IMAD.MOV.U32 R10, RZ, RZ, R9 ;  /* 0x000000ffff0a7224 */ /* 0x000fc800078e0009 */
[----:B------:R-:W-:-:S08]  /*07c0*/  IMAD.WIDE.U32.X R6, R13, R15, R10, P0 ;  /* 0x0000000f0d067225 */ /* 0x000fd000000e040a */
.L_x_5:
[-CC-:B------:R-:W-:Y:S01]  /*07d0*/  SHF.R.U64 R23, R6, R0.reuse, R7.reuse ;  /* 0x0000000006177219 */ /* 0x180fe20000001207 */
[----:B------:R-:W0:Y:S01]  /*07e0*/  LDC R10, c[0x0][0x618] ;  /* 0x00018600ff0a7b82 */ /* 0x000e220000000800 */
[----:B------:R-:W-:Y:S01]  /*07f0*/  SHF.R.U32.HI R5, RZ, R0, R7 ;  /* 0x00000000ff057219 */ /* 0x000fe20000011607 */
[----:B------:R-:W-:Y:S01]  /*0800*/  ULDC UR4, c[0x0][0x150] ;  /* 0x0000540000047ab9 */ /* 0x000fe20000000800 */
[----:B------:R-:W-:Y:S02]  /*0810*/  IADD3 R9, P0, RZ, -R23, RZ ;  /* 0x80000017ff097210 */ /* 0x000fe40007f1e0ff */
[----:B------:R-:W-:-:S03]  /*0820*/  I2FP.F32.U32 R0, R4 ;  /* 0x0000000400007245 */ /* 0x000fc60000201000 */
[----:B------:R-:W1:Y:S01]  /*0830*/  LDC.64 R28, c[0x0][0x640] ;  /* 0x00019000ff1c7b82 */ /* 0x000e620000000a00 */
[----:B------:R-:W-:Y:S02]  /*0840*/  IMAD.X R11, RZ, RZ, ~R5, P0 ;  /* 0x000000ffff0b7224 */ /* 0x000fe400000e0e05 */
[----:B------:R-:W-:Y:S01]  /*0850*/  FMUL R0, R0, UR4 ;  /* 0x0000000400007c20 */ /* 0x000fe20008400000 */
[----:B------:R-:W-:Y:S01]  /*0860*/  IMAD.WIDE.U32 R6, R9, R20, R16 ;  /* 0x0000001409067225 */ /* 0x000fe200078e0010 */
[----:B------:R-:W-:-:S03]  /*0870*/  ULDC UR4, c[0x0][0x154] ;  /* 0x0000550000047ab9 */ /* 0x000fc60000000800 */
[----:B------:R-:W-:Y:S01]  /*0880*/  IMAD R8, R11, R20, RZ ;  /* 0x000000140b087224 */ /* 0x000fe200078e02ff */
[----:B------:R-:W2:Y:S01]  /*0890*/  LDC R5, c[0x0][0x144] ;  /* 0x00005100ff057b82 */ /* 0x000ea20000000800 */
[----:B------:R-:W3:Y:S02]  /*08a0*/  F2I.U32.TRUNC.NTZ R0, R0 ;  /* 0x0000000000007305 */ /* 0x000ee4000020f000 */
[----:B------:R-:W-:-:S04]  /*08b0*/  IMAD R9, R9, R21, R8 ;  /* 0x0000001509097224 */ /* 0x000fc800078e0208 */
[----:B------:R-:W-:Y:S01]  /*08c0*/  IMAD.IADD R7, R7, 0x1, R9 ;  /* 0x0000000107077824 */ /* 0x000fe200078e0209 */
[----:B------:R-:W4:Y:S01]  /*08d0*/  LDC R12, c[0x0][0x608] ;  /* 0x00018200ff0c7b82 */ /* 0x000f220000000800 */
[----:B------:R-:W-:-:S03]  /*08e0*/  IMAD.MOV.U32 R9, RZ, RZ, -0x1 ;  /* 0xffffffffff097424 */ /* 0x000fc600078e00ff */
[-CC-:B0-----:R-:W-:Y:S02]  /*08f0*/  SHF.R.U64 R20, R6, R10.reuse, R7.reuse ;  /* 0x0000000a06147219 */ /* 0x181fe40000001207 */
[----:B------:R-:W-:Y:S02]  /*0900*/  I2FP.F32.U32 R6, R3 ;  /* 0x0000000300067245 */ /* 0x000fe40000201000 */
[----:B------:R-:W0:Y:S01]  /*0910*/  LDC R26, c[0x0][0x658] ;  /* 0x00019600ff1a7b82 */ /* 0x000e220000000800 */
[----:B-1----:R-:W-:Y:S01]  /*0920*/  ISETP.NE.U32.AND P0, PT, R28, RZ, PT ;  /* 0x000000ff1c00720c */ /* 0x002fe20003f05070 */
[----:B---3--:R-:W-:Y:S01]  /*0930*/  IMAD.MOV R8, RZ, RZ, -R0 ;  /* 0x000000ffff087224 */ /* 0x008fe200078e0a00 */
[----:B------:R-:W-:Y:S01]  /*0940*/  SHF.R.U32.HI R7, RZ, R10, R7 ;  /* 0x0000000aff077219 */ /* 0x000fe20000011607 */
[----:B------:R-:W-:Y:S01]  /*0950*/  FMUL R6, R6, UR4 ;  /* 0x0000000406067c20 */ /* 0x000fe20008400000 */
[----:B------:R-:W-:-:S03]  /*0960*/  ISETP.NE.AND.EX P0, PT, R29, RZ, PT, P0 ;  /* 0x000000ff1d00720c */ /* 0x000fc60003f05300 */
[----:B------:R-:W1:Y:S01]  /*0970*/  LDC R14, c[0x0][0x148] ;  /* 0x00005200ff0e7b82 */ /* 0x000e620000000800 */
[----:B--2---:R-:W-:-:S07]  /*0980*/  IMAD R0, R5, R8, R4 ;  /* 0x0000000805007224 */ /* 0x004fce00078e0204 */
[----:B------:R-:W2:Y:S01]  /*0990*/  LDC R24, c[0x0][0x600] ;  /* 0x00018000ff187b82 */ /* 0x000ea20000000800 */
[-CC-:B----4-:R-:W-:Y:S02]  /*09a0*/  SHF.R.U64 R30, R20, R12.reuse, R7.reuse ;  /* 0x0000000c141e7219 */ /* 0x190fe40000001207 */
[----:B------:R-:W-:Y:S01]  /*09b0*/  SHF.R.U32.HI R5, RZ, R12, R7 ;  /* 0x0000000cff057219 */ /* 0x000fe20000011607 */
[----:B------:R-:W-:Y:S01]  /*09c0*/  IMAD.MOV.U32 R7, RZ, RZ, 0x1 ;  /* 0x00000001ff077424 */ /* 0x000fe200078e00ff */
[----:B------:R3:W4:Y:S03]  /*09d0*/  F2I.U32.TRUNC.NTZ R12, R6 ;  /* 0x00000006000c7305 */ /* 0x000726000020f000 */
[----:B------:R-:W1:Y:S01]  /*09e0*/  LDC R15, c[0x0][0x648] ;  /* 0x00019200ff0f7b82 */ /* 0x000e620000000800 */
[-C--:B0-----:R-:W-:Y:S02]  /*09f0*/  SHF.L.U32 R4, R9, R26.reuse, RZ ;  /* 0x0000001a09047219 */ /* 0x081fe400000006ff */
[----:B------:R-:W-:-:S02]  /*0a00*/  SHF.R.U64 R32, R30, R26, R5 ;  /* 0x0000001a1e207219 */ /* 0x000fc40000001205 */
[----:B------:R-:W-:Y:S02]  /*0a10*/  LOP3.LUT R11, RZ, R4, RZ, 0x33, !PT ;  /* 0x00000004ff0b7212 */ /* 0x000fe400078e33ff */
[-C--:B------:R-:W-:Y:S01]  /*0a20*/  SHF.R.U32.HI R5, RZ, R26.reuse, R5 ;  /* 0x0000001aff057219 */ /* 0x080fe20000011605 */
[----:B------:R-:W0:Y:S01]  /*0a30*/  LDC R21, c[0x0][0x638] ;  /* 0x00018e00ff157b82 */ /* 0x000e220000000800 */
[----:B------:R-:W-:Y:S01]  /*0a40*/  SHF.L.U32 R10, R7, R26, RZ ;  /* 0x0000001a070a7219 */ /* 0x000fe200000006ff */
[----:B------:R-:W-:-:S06]  /*0a50*/  IMAD.MOV.U32 R4, RZ, RZ, R32 ;  /* 0x000000ffff047224 */ /* 0x000fcc00078e0020 */
[----:B------:R-:W0:Y:S01]  /*0a60*/  LDC R153, c[0x0][0x610] ;  /* 0x00018400ff997b82 */ /* 0x000e220000000800 */
[----:B---34-:R-:W-:Y:S05]  /*0a70*/  @!P0 BRA `(.L_x_6) ;  /* 0x0000000000288947 */ /* 0x018fea0003800000 */
[----:B------:R-:W3:Y:S02]  /*0a80*/  LDC R9, c[0x0][0x64c] ;  /* 0x00019300ff097b82 */ /* 0x000ee40000000800 */
[----:B---3--:R-:W-:-:S05]  /*0a90*/  IADD3 R9, P0, R32, R9, RZ ;  /* 0x0000000920097210 */ /* 0x008fca0007f1e0ff */
        /* <DEDUP_REMOVED lines=8> */
.L_x_6:
[----:B-1----:R-:W-:Y:S01]  /*0b20*/  SHF.R.U64 R4, R4, R15, R5 ;  /* 0x0000000f04047219 */ /* 0x002fe20000001205 */
[----:B--2---:R-:W-:Y:S01]  /*0b30*/  VIADD R5, R24, 0xffffffff ;  /* 0xffffffff18057836 */ /* 0x004fe20000000000 */
[----:B------:R-:W-:Y:S01]  /*0b40*/  LOP3.LUT R11, R30, R11, RZ, 0xc0, !PT ;  /* 0x0000000b1e0b7212 */ /* 0x000fe200078ec0ff */
[----:B------:R-:W-:Y:S02]  /*0b50*/  IMAD.MOV R12, RZ, RZ, -R12 ;  /* 0x000000ffff0c7224 */ /* 0x000fe400078e0a0c */
[----:B------:R-:W-:Y:S02]  /*0b60*/  IMAD.MOV R6, RZ, RZ, -R4 ;  /* 0x000000ffff067224 */ /* 0x000fe400078e0a04 */
[----:B------:R-:W-:Y:S01]  /*0b70*/  IMAD R11, R10, R4, R11 ;  /* 0x000000040a0b7224 */ /* 0x000fe200078e020b */
[----:B------:R-:W-:Y:S01]  /*0b80*/  LOP3.LUT R4, R20, R5, RZ, 0xc0, !PT ;  /* 0x0000000514047212 */ /* 0x000fe200078ec0ff */
[----:B------:R-:W-:Y:S02]  /*0b90*/  @P3 IMAD R0, R14, R12, R3 ;  /* 0x0000000c0e003224 */ /* 0x000fe400078e0203 */
[----:B0-----:R-:W-:-:S02]  /*0ba0*/  IMAD R3, R6, R21, R32 ;  /* 0x0000001506037224 */ /* 0x001fc400078e0220 */
[----:B------:R-:W-:Y:S02]  /*0bb0*/  IMAD R153, R11, R153, R0 ;  /* 0x000000990b997224 */ /* 0x000fe400078e0200 */
[----:B------:R-:W-:Y:S02]  /*0bc0*/  IMAD R4, R3, R24, R4 ;  /* 0x0000001803047224 */ /* 0x000fe400078e0204 */
[----:B------:R-:W-:-:S03]  /*0bd0*/  IMAD.MOV.U32 R0, RZ, RZ, 0x1 ;  /* 0x00000001ff007424 */ /* 0x000fc600078e00ff */
[----:B------:R-:W-:Y:S02]  /*0be0*/  SEL R152, R4, R153, !P3 ;  /* 0x0000009904987207 */ /* 0x000fe40005800000 */
[----:B------:R-:W-:-:S07]  /*0bf0*/  SEL R153, R153, R4, !P3 ;  /* 0x0000000499997207 */ /* 0x000fce0005800000 */
.L_x_4:
[----:B------:R-:W-:-:S08]  /*0c00*/  NOP ;  /* 0x0000000000007918 */ /* 0x000fd00000000000 */
[----:B------:R-:W0:Y:S02]  /*0c10*/  USETMAXREG.TRY_ALLOC.CTAPOOL UP0, 0xe8 ;  /* 0x000000e8000079c8 */ /* 0x000e240008000600 */
[----:B0-----:R-:W-:-:S13]  /*0c20*/  PLOP3.LUT P0, PT, PT, PT, UP0, 0x80, 0x0 ;  /* 0x000000000000781c */ /* 0x001fda0003f0f008 */
[----:B------:R-:W-:Y:S05]  /*0c30*/  @!P0 BRA `(.L_x_4) ;  /* 0xfffffffc00f08947 */ /* 0x000fea000383ffff */
[----:B------:R-:W-:Y:S01]  /*0c40*/  ULDC.64 UR4, c[0x0][0x598] ;  /* 0x0001660000047ab9 */ /* 0x000fe20000000a00 */
[----:B------:R-:W-:Y:S01]  /*0c50*/  ULDC.64 UR36, c[0x0][0x208] ;  /* 0x0000820000247ab9 */ /* 0x000fe20000000a00 */
[----:B------:R-:W-:-:S04]  /*0c60*/  ISETP.NE.U32.AND P0, PT, RZ, UR4, PT ;  /* 0x00000004ff007c0c */ /* 0x000fc8000bf05070 */
[----:B------:R-:W-:-:S13]  /*0c70*/  ISETP.NE.AND.EX P0, PT, RZ, UR5, PT, P0 ;  /* 0x00000005ff007c0c */ /* 0x000fda000bf05300 */
[----:B------:R-:W-:Y:S05]  /*0c80*/  @!P0 BRA `(.L_x_7) ;  /* 0x00000000001c8947 */ /* 0x000fea0003800000 */
[----:B------:R-:W0:Y:S02]  /*0c90*/  LDC.64 R4, c[0x0][0x598] ;  /* 0x00016600ff047b82 */ /* 0x000e240000000a00 */
[----:B0-----:R-:W2:Y:S02]  /*0ca0*/  LDG.E.64 R4, desc[UR36][R4.64] ;  /* 0x0000002404047981 */ /* 0x001ea4000c1e1b00 */
[----:B--2---:R-:W-:-:S04]  /*0cb0*/  ISETP.NE.U32.AND P0, PT, R4, RZ, PT ;  /* 0x000000ff0400720c */ /* 0x004fc80003f05070 */
[----:B------:R-:W-:-:S13]  /*0cc0*/  ISETP.NE.AND.EX P0, PT, R5, RZ, PT, P0 ;  /* 0x000000ff0500720c */ /* 0x000fda0003f05300 */
[----:B------:R-:W-:Y:S05]  /*0cd0*/  @!P0 BRA `(.L_x_7) ;  /* 0x0000000000088947 */ /* 0x000fea0003800000 */
[----:B------:R0:W5:Y:S01]  /*0ce0*/  LD.E R154, desc[UR36][R4.64] ;  /* 0x00000024049a7980 */ /* 0x000162000c101900 */
[----:B------:R-:W-:Y:S05]  /*0cf0*/  BRA `(.L_x_8) ;  /* 0x0000000000247947 */ /* 0x000fea0003800000 */
.L_x_7:
[----:B------:R-:W-:Y:S02]  /*0d00*/  ULDC.64 UR4, c[0x0][0x588] ;  /* 0x0001620000047ab9 */ /* 0x000fe40000000a00 */
[----:B------:R-:W-:-:S04]  /*0d10*/  ISETP.NE.U32.AND P0, PT, RZ, UR4, PT ;  /* 0x00000004ff007c0c */ /* 0x000fc8000bf05070 */
[----:B------:R-:W-:-:S13]  /*0d20*/  ISETP.NE.AND.EX P0, PT, RZ, UR5, PT, P0 ;  /* 0x00000005ff007c0c */ /* 0x000fda000bf05300 */
[----:B------:R-:W-:Y:S05]  /*0d30*/  @!P0 BRA `(.L_x_9) ;  /* 0x00000000000c8947 */ /* 0x000fea0003800000 */
[----:B------:R-:W0:Y:S02]  /*0d40*/  LDC.64 R154, c[0x0][0x588] ;  /* 0x00016200ff9a7b82 */ /* 0x000e240000000a00 */
[----:B0-----:R1:W5:Y:S01]  /*0d50*/  LDG.E R154, desc[UR36][R154.64] ;  /* 0x000000249a9a7981 */ /* 0x001362000c1e1900 */
[----:B------:R-:W-:Y:S05]  /*0d60*/  BRA `(.L_x_8) ;  /* 0x0000000000087947 */ /* 0x000fea0003800000 */
.L_x_9:
[----:B------:R-:W-:Y:S02]  /*0d70*/  ULDC UR4, c[0x0][0x580] ;  /* 0x0001600000047ab9 */ /* 0x000fe40000000800 */
[----:B------:R-:W-:-:S07]  /*0d80*/  IMAD.U32 R154, RZ, RZ, UR4 ;  /* 0x00000004ff9a7e24 */ /* 0x000fce000f8e00ff */
.L_x_8:
[----:B------:R-:W-:Y:S02]  /*0d90*/  ULDC.64 UR4, c[0x0][0x5a0] ;  /* 0x0001680000047ab9 */ /* 0x000fe40000000a00 */
[----:B------:R-:W-:-:S04]  /*0da0*/  ISETP.NE.U32.AND P0, PT, RZ, UR4, PT ;  /* 0x00000004ff007c0c */ /* 0x000fc8000bf05070 */
[----:B------:R-:W-:-:S13]  /*0db0*/  ISETP.NE.AND.EX P0, PT, RZ, UR5, PT, P0 ;  /* 0x00000005ff007c0c */ /* 0x000fda000bf05300 */
[----:B------:R-:W-:Y:S05]  /*0dc0*/  @!P0 BRA `(.L_x_10) ;  /* 0x00000000001c8947 */ /* 0x000fea0003800000 */
[----:B0-----:R-:W0:Y:S02]  /*0dd0*/  LDC.64 R4, c[0x0][0x5a0] ;  /* 0x00016800ff047b82 */ /* 0x001e240000000a00 */
[----:B0-----:R-:W2:Y:S02]  /*0de0*/  LDG.E.64 R4, desc[UR36][R4.64] ;  /* 0x0000002404047981 */ /* 0x001ea4000c1e1b00 */
[----:B--2---:R-:W-:-:S04]  /*0df0*/  ISETP.NE.U32.AND P0, PT, R4, RZ, PT ;  /* 0x000000ff0400720c */ /* 0x004fc80003f05070 */
[----:B------:R-:W-:-:S13]  /*0e00*/  ISETP.NE.AND.EX P0, PT, R5, RZ, PT, P0 ;  /* 0x000000ff0500720c */ /* 0x000fda0003f05300 */
[----:B------:R-:W-:Y:S05]  /*0e10*/  @!P0 BRA `(.L_x_10) ;  /* 0x0000000000088947 */ /* 0x000fea0003800000 */
[----:B-1----:R0:W5:Y:S01]  /*0e20*/  LD.E R155, desc[UR36][R4.64] ;  /* 0x00000024049b7980 */ /* 0x002162000c101900 */
[----:B------:R-:W-:Y:S05]  /*0e30*/  BRA `(.L_x_11) ;  /* 0x0000000000247947 */ /* 0x000fea0003800000 */
.L_x_10:
[----:B------:R-:W-:Y:S02]  /*0e40*/  ULDC.64 UR4, c[0x0][0x590] ;  /* 0x0001640000047ab9 */ /* 0x000fe40000000a00 */
[----:B------:R-:W-:-:S04]  /*0e50*/  ISETP.NE.U32.AND P0, PT, RZ, UR4, PT ;  /* 0x00000004ff007c0c */ /* 0x000fc8000bf05070 */
[----:B------:R-:W-:-:S13]  /*0e60*/  ISETP.NE.AND.EX P0, PT, RZ, UR5, PT, P0 ;  /* 0x00000005ff007c0c */ /* 0x000fda000bf05300 */
[----:B------:R-:W-:Y:S05]  /*0e70*/  @!P0 BRA `(.L_x_12) ;  /* 0x00000000000c8947 */ /* 0x000fea0003800000 */
[----:B0-----:R-:W1:Y:S02]  /*0e80*/  LDC.64 R4, c[0x0][0x590] ;  /* 0x00016400ff047b82 */ /* 0x001e640000000a00 */
[----:B-1----:R1:W5:Y:S01]  /*0e90*/  LDG.E R155, desc[UR36][R4.64] ;  /* 0x00000024049b7981 */ /* 0x002362000c1e1900 */
[----:B------:R-:W-:Y:S05]  /*0ea0*/  BRA `(.L_x_11) ;  /* 0x0000000000087947 */ /* 0x000fea0003800000 */
.L_x_12:
[----:B------:R-:W-:Y:S02]  /*0eb0*/  ULDC UR4, c[0x0][0x584] ;  /* 0x0001610000047ab9 */ /* 0x000fe40000000800 */
[----:B-1----:R-:W-:-:S07]  /*0ec0*/  IMAD.U32 R155, RZ, RZ, UR4 ;  /* 0x00000004ff9b7e24 */ /* 0x002fce000f8e00ff */
.L_x_11:
[----:B------:R-:W-:-:S13]  /*0ed0*/  LOP3.LUT P0, RZ, R0, 0xff, RZ, 0xc0, !PT ;  /* 0x000000ff00ff7812 */ /* 0x000fda000780c0ff */
[----:B------:R-:W-:Y:S05]  /*0ee0*/  @!P0 EXIT ;  /* 0x000000000000894d */ /* 0x000fea0003800000 */
[----:B------:R-:W-:Y:S01]  /*0ef0*/  ULDC UR4, c[0x0][0x28c] ;  /* 0x0000a30000047ab9 */ /* 0x000fe20000000800 */
[----:B------:R-:W-:Y:S01]  /*0f00*/  LOP3.LUT R160, R19, 0x1, RZ, 0xfc, !PT ;  /* 0x0000000113a07812 */ /* 0x000fe200078efcff */
[----:B------:R-:W-:Y:S01]  /*0f10*/  UIADD3 UR4, UR4, 0x3f, URZ ;  /* 0x0000003f04047890 */ /* 0x000fe2000fffe03f */
[----:B------:R-:W-:Y:S01]  /*0f20*/  UMOV UR38, URZ ;  /* 0x0000003f00267c82 */ /* 0x000fe20008000000 */
[----:B------:R-:W-:Y:S02]  /*0f30*/  UMOV UR39, URZ ;  /* 0x0000003f00277c82 */ /* 0x000fe40008000000 */
[----:B------:R-:W-:-:S04]  /*0f40*/  USHF.R.S32.HI UR5, URZ, 0x1f, UR4 ;  /* 0x0000001f3f057899 */ /* 0x000fc80008011404 */
[----:B------:R-:W-:-:S04]  /*0f50*/  ULEA.HI UR5, UR5, UR4, URZ, 0x6 ;  /* 0x0000000405057291 */ /* 0x000fc8000f8f303f */
[----:B------:R-:W-:-:S12]  /*0f60*/  USHF.R.S32.HI UR40, URZ, 0x6, UR5 ;  /* 0x000000063f287899 */ /* 0x000fd80008011405 */
.L_x_286:
[----:B------:R-:W-:Y:S01]  /*0f70*/  LOP3.LUT R0, R18, 0x80, RZ, 0xc0, !PT ;  /* 0x0000008012007812 */ /* 0x000fe200078ec0ff */
[----:B--2---:R-:W2:Y:S01]  /*0f80*/  S2UR UR7, SR_CgaCtaId ;  /* 0x00000000000779c3 */ /* 0x004ea20000008800 */
[----:B------:R-:W-:Y:S02]  /*0f90*/  UMOV UR6, 0x400 ;  /* 0x0000040000067882 */ /* 0x000fe40000000000 */
[----:B------:R-:W-:-:S06]  /*0fa0*/  SHF.R.U32.HI R0, RZ, 0x7, R0 ;  /* 0x00000007ff007819 */ /* 0x000fcc0000011600 */
[----:B---3--:R-:W3:Y:S01]  /*0fb0*/  SHFL.IDX PT, R0, R0, RZ, 0x1f ;  /* 0x00001fff00007589 */ /* 0x008ee200000e0000 */
[----:B--2---:R-:W-:Y:S01]  /*0fc0*/  ULEA UR42, UR7, UR6, 0x18 ;  /* 0x00000006072a7291 */ /* 0x004fe2000f8ec03f */
[----:B---3--:R-:W-:-:S13]  /*0fd0*/  R2UR UR4, R0 ;  /* 0x00000000000472ca */ /* 0x008fda00000e0000 */
[----:B------:R-:W-:-:S04]  /*0fe0*/  ULEA.HI UR5, UR4, UR4, URZ, 0x1 ;  /* 0x0000000404057291 */ /* 0x000fc8000f8f083f */
[----:B------:R-:W-:-:S04]  /*0ff0*/  ULOP3.LUT UR5, UR5, 0x7fffe, URZ, 0xc0, !UPT ;  /* 0x0007fffe05057892 */ /* 0x000fc8000f8ec03f */
[----:B------:R-:W-:-:S03]  /*1000*/  UIADD3 UR5, UR4, -UR5, URZ ;  /* 0x8000000504057290 */ /* 0x000fc6000fffe03f */
[----:B------:R-:W-:Y:S01]  /*1010*/  ULDC UR4, c[0x0][0x28c] ;  /* 0x0000a30000047ab9 */ /* 0x000fe20000000800 */
[----:B------:R-:W-:Y:S01]  /*1020*/  ULEA UR5, UR5, UR42, 0xd ;  /* 0x0000002a05057291 */ /* 0x000fe2000f8e683f */
[----:B------:R-:W-:-:S03]  /*1030*/  ISETP.LT.AND P0, PT, RZ, UR4, PT ;  /* 0x00000004ff007c0c */ /* 0x000fc6000bf01270 */
[----:B------:R-:W-:-:S04]  /*1040*/  UIADD3 UR5, UR5, 0x180, URZ ;  /* 0x0000018005057890 */ /* 0x000fc8000fffe03f */
[----:B------:R-:W-:-:S04]  /*1050*/  USHF.R.U32.HI UR5, URZ, 0x4, UR5 ;  /* 0x000000043f057899 */ /* 0x000fc80008011605 */
[----:B------:R-:W-:Y:S02]  /*1060*/  ULOP3.LUT UR41, UR5, 0x3fff, URZ, 0xc0, !UPT ;  /* 0x00003fff05297892 */ /* 0x000fe4000f8ec03f */
[----:B-1--4-:R-:W-:Y:S10]  /*1070*/  @P0 BRA `(.L_x_13) ;  /* 0x0000000000400947 */ /* 0x012ff40003800000 */
[----:B------:R-:W-:Y:S01]  /*1080*/  MOV R0, 0x0 ;  /* 0x0000000000007802 */ /* 0x000fe20000000f00 */
[----:B------:R-:W-:Y:S01]  /*1090*/  ULDC.64 UR4, c[0x4][0x68] ;  /* 0x01001a0000047ab9 */ /* 0x000fe20000000a00 */
[----:B------:R-:W-:Y:S01]  /*10a0*/  ULDC.64 UR6, c[0x4][0x8] ;  /* 0x0100020000067ab9 */ /* 0x000fe20000000a00 */
[----:B01----:R-:W-:Y:S01]  /*10b0*/  IMAD.U32 R4, RZ, RZ, UR4 ;  /* 0x00000004ff047e24 */ /* 0x003fe2000f8e00ff */
[----:B------:R0:W1:Y:S01]  /*10c0*/  LDC.64 R14, c[0x4][R0] ;  /* 0x01000000000e7b82 */ /* 0x0000620000000a00 */
[----:B------:R-:W-:Y:S01]  /*10d0*/  IMAD.U32 R5, RZ, RZ, UR5 ;  /* 0x00000005ff057e24 */ /* 0x000fe2000f8e00ff */
[----:B------:R-:W-:Y:S01]  /*10e0*/  ULDC.64 UR4, c[0x4][0x70] ;  /* 0x01001c0000047ab9 */ /* 0x000fe20000000a00 */
[----:B------:R-:W-:Y:S02]  /*10f0*/  IMAD.U32 R10, RZ, RZ, UR6 ;  /* 0x00000006ff0a7e24 */ /* 0x000fe4000f8e00ff */
[----:B------:R-:W-:Y:S02]  /*1100*/  IMAD.U32 R6, RZ, RZ, UR4 ;  /* 0x00000004ff067e24 */ /* 0x000fe4000f8e00ff */
[----:B------:R-:W-:-:S02]  /*1110*/  IMAD.U32 R7, RZ, RZ, UR5 ;  /* 0x00000005ff077e24 */ /* 0x000fc4000f8e00ff */
[----:B------:R-:W-:Y:S02]  /*1120*/  IMAD.U32 R11, RZ, RZ, UR7 ;  /* 0x00000007ff0b7e24 */ /* 0x000fe4000f8e00ff */
[----:B------:R-:W-:Y:S02]  /*1130*/  IMAD.MOV.U32 R8, RZ, RZ, 0x1e1 ;  /* 0x000001e1ff087424 */ /* 0x000fe400078e00ff */
[----:B------:R-:W-:Y:S02]  /*1140*/  IMAD.MOV.U32 R12, RZ, RZ, 0x1 ;  /* 0x00000001ff0c7424 */ /* 0x000fe400078e00ff */
[----:B0-----:R-:W-:-:S07]  /*1150*/  IMAD.MOV.U32 R13, RZ, RZ, RZ ;  /* 0x000000ffff0d7224 */ /* 0x001fce00078e00ff */
[----:B------:R-:W-:-:S07]  /*1160*/  LEPC R20, `(.L_x_13) ;  /* 0x000000001014794e */ /* 0x000fce0000000000 */
[----:B-1---5:R-:W-:Y:S05]  /*1170*/  CALL.ABS.NOINC R14 ;  /* 0x000000000e007343 */ /* 0x022fea0003c00000 */
.L_x_13:
[----:B------:R-:W-:-:S13]  /*1180*/  ISETP.NE.AND P0, PT, R160, 0x3, PT ;  /* 0x00000003a000780c */ /* 0x000fda0003f05270 */
[----:B------:R-:W-:Y:S05]  /*1190*/  @!P0 BRA `(.L_x_14) ;  /* 0x0000000000048947 */ /* 0x000fea0003800000 */
[----:B------:R-:W-:Y:S01]  /*11a0*/  BPT.TRAP 0x1 ;  /* 0x000000040000795c */ /* 0x000fe20000300000 */
.L_x_14:
[----:B------:R-:W-:Y:S02]  /*11b0*/  IMAD.U32 R3, RZ, RZ, UR39 ;  /* 0x00000027ff037e24 */ /* 0x000fe4000f8e00ff */
[----:B------:R-:W-:-:S03]  /*11c0*/  IMAD.U32 R0, RZ, RZ, UR38 ;  /* 0x00000026ff007e24 */ /* 0x000fc6000f8e00ff */
[----:B------:R-:W-:Y:S02]  /*11d0*/  LEA R3, R3, UR42, 0x3 ;  /* 0x0000002a03037c11 */ /* 0x000fe4000f8e18ff */
[----:B------:R-:W-:-:S04]  /*11e0*/  SHF.L.U32 R0, R0, 0x1f, RZ ;  /* 0x0000001f00007819 */ /* 0x000fc800000006ff */
[----:B------:R2:W3:Y:S01]  /*11f0*/  SYNCS.PHASECHK.TRANS64.TRYWAIT P1, [R3+URZ], R0 ;  /* 0x00000000030075a7 */ /* 0x0004e2000802017f */
[----:B------:R-:W-:Y:S05]  /*1200*/  @!P0 BRA `(.L_x_15) ;  /* 0x0000000000048947 */ /* 0x000fea0003800000 */
[----:B------:R-:W-:Y:S01]  /*1210*/  BPT.TRAP 0x1 ;  /* 0x000000040000795c */ /* 0x000fe20000300000 */
.L_x_15:
[----:B---3--:R-:W-:Y:S05]  /*1220*/  @P1 BRA `(.L_x_16) ;  /* 0x0000000000081947 */ /* 0x008fea0003800000 */
[----:B------:R-:W3:Y:S02]  /*1230*/  SYNCS.PHASECHK.TRANS64.TRYWAIT P1, [R3+URZ], R0 ;  /* 0x00000000030075a7 */ /* 0x000ee4000802017f */
[----:B---3--:R-:W-:Y:S05]  /*1240*/  @!P1 BRA `(.L_x_17) ;  /* 0x000000a8005c9947 */ /* 0x008fea0003800000 */
.L_x_16:
[----:B------:R-:W-:-:S04]  /*1250*/  UISETP.LT.AND UP0, UPT, UR40, 0x1, UPT ;  /* 0x000000012800788c */ /* 0x000fc8000bf01270 */
[----:B------:R-:W-:-:S04]  /*1260*/  USEL UR4, UR40, 0x1, UP0 ;  /* 0x0000000128047887 */ /* 0x000fc80008000000 */
[----:B------:R-:W-:-:S06]  /*1270*/  UIADD3 UR4, UR40, -UR4, URZ ;  /* 0x8000000428047290 */ /* 0x000fcc000fffe03f */
[----:B--23--:R-:W-:Y:S01]  /*1280*/  IMAD.U32 R0, RZ, RZ, UR4 ;  /* 0x00000004ff007e24 */ /* 0x00cfe2000f8e00ff */
[----:B------:R-:W-:Y:S05]  /*1290*/  WARPSYNC.ALL ;  /* 0x0000000000007948 */ /* 0x000fea0003800000 */
[----:B------:R-:W-:Y:S01]  /*12a0*/  ISETP.GE.AND P1, PT, R0, 0x1, PT ;  /* 0x000000010000780c */ /* 0x000fe20003f26270 */
[----:B------:R-:W-:Y:S01]  /*12b0*/  UIADD3 UR4, UR42, 0x30180, URZ ;  /* 0x000301802a047890 */ /* 0x000fe2000fffe03f */
[----:B------:R-:W-:Y:S01]  /*12c0*/  WARPGROUP.ARRIVE ;  /* 0x00000000000079c5 */ /* 0x000fe20000000000 */
[----:B------:R-:W-:Y:S01]  /*12d0*/  UMOV UR9, 0x40000040 ;  /* 0x4000004000097882 */ /* 0x000fe20000000000 */
[----:B------:R-:W-:Y:S01]  /*12e0*/  UMOV UR11, 0x40000040 ;  /* 0x40000040000b7882 */ /* 0x000fe20000000000 */
[----:B------:R-:W-:-:S04]  /*12f0*/  USHF.R.U32.HI UR4, URZ, 0x4, UR4 ;  /* 0x000000043f047899 */ /* 0x000fc80008011604 */
[----:B------:R-:W-:Y:S02]  /*1300*/  ULOP3.LUT UR5, UR4, 0x3fff, URZ, 0xc0, !UPT ;  /* 0x00003fff04057892 */ /* 0x000fe4000f8ec03f */
[----:B------:R-:W-:Y:S02]  /*1310*/  ULOP3.LUT UR4, UR41, 0x10000, URZ, 0xfc, !UPT ;  /* 0x0001000029047892 */ /* 0x000fe4000f8efc3f */
[----:B------:R-:W-:Y:S02]  /*1320*/  ULOP3.LUT UR5, UR5, 0x10000, URZ, 0xfc, !UPT ;  /* 0x0001000005057892 */ /* 0x000fe4000f8efc3f */
[----:B------:R-:W-:Y:S02]  /*1330*/  ULEA UR6, UR39, UR4, 0xb ;  /* 0x0000000427067291 */ /* 0x000fe4000f8e583f */
[----:B------:R-:W-:-:S05]  /*1340*/  ULEA UR7, UR39, UR5, 0xc ;  /* 0x0000000527077291 */ /* 0x000fca000f8e603f */
[----:B------:R-:W-:Y:S02]  /*1350*/  UMOV UR8, UR6 ;  /* 0x0000000600087c82 */ /* 0x000fe40008000000 */
[----:B------:R-:W-:Y:S02]  /*1360*/  UMOV UR10, UR7 ;  /* 0x00000007000a7c82 */ /* 0x000fe40008000000 */
[----:B------:R-:W-:Y:S01]  /*1370*/  HGMMA.64x256x8.F32.TF32 R24, gdesc[UR8], RZ, !UPT, gsb0 ;  /* 0x07e00000081879f0 */ /* 0x000fe2000c0028ff */
[----:B------:R-:W-:Y:S02]  /*1380*/  UIADD3 UR8, UR6, 0x2, URZ ;  /* 0x0000000206087890 */ /* 0x000fe4000fffe03f */
[----:B------:R-:W-:Y:S01]  /*1390*/  UIADD3 UR10, UR7, 0x2, URZ ;  /* 0x00000002070a7890 */ /* 0x000fe2000fffe03f */
[----:B------:R-:W-:Y:S01]  /*13a0*/  UMOV UR9, 0x40000040 ;  /* 0x4000004000097882 */ /* 0x000fe20000000000 */
[----:B------:R-:W-:Y:S01]  /*13b0*/  UMOV UR11, 0x40000040 ;  /* 0x40000040000b7882 */ /* 0x000fe20000000000 */
[----:B------:R-:W-:-:S02]  /*13c0*/  WARPGROUP.DEPBAR.LE gsb0, 0x0 ;  /* 0x00008000000079c5 */ /* 0x000fc40000010000 */
[----:B------:R-:W-:-:S15]  /*13d0*/  WARPGROUP.ARRIVE ;  /* 0x00000000000079c5 */ /* 0x000fde0000000000 */
[----:B------:R-:W-:-:S05]  /*13e0*/  NOP ;  /* 0x0000000000007918 */ /* 0x000fca0000000000 */
[----:B------:R-:W-:Y:S01]  /*13f0*/  HGMMA.64x256x8.F32.TF32 R24, gdesc[UR8], R24, gsb0 ;  /* 0x07e00000081879f0 */ /* 0x000fe20008002818 */
[----:B------:R-:W-:Y:S02]  /*1400*/  UIADD3 UR8, UR6, 0x4, URZ ;  /* 0x0000000406087890 */ /* 0x000fe4000fffe03f */
[----:B------:R-:W-:Y:S01]  /*1410*/  UIADD3 UR10, UR7, 0x4, URZ ;  /* 0x00000004070a7890 */ /* 0x000fe2000fffe03f */
[----:B------:R-:W-:Y:S01]  /*1420*/  UMOV UR9, 0x40000040 ;  /* 0x4000004000097882 */ /* 0x000fe20000000000 */
[----:B------:R-:W-:Y:S01]  /*1430*/  UMOV UR11, 0x40000040 ;  /* 0x40000040000b7882 */ /* 0x000fe20000000000 */
[----:B------:R-:W-:Y:S02]  /*1440*/  WARPGROUP.DEPBAR.LE gsb0, 0x0 ;  /* 0x00008000000079c5 */ /* 0x000fe40000010000 */
        /* <DEDUP_REMOVED lines=42> */
[----:B------:R-:W-:Y:S03]  /*16f0*/  HGMMA.64x256x8.F32.TF32 R24, gdesc[UR8], R24, gsb0 ;  /* 0x07e00000081879f0 */ /* 0x000fe60008002818 */
[----:B------:R-:W-:Y:S02]  /*1700*/  WARPGROUP.DEPBAR.LE gsb0, 0x0 ;  /* 0x00008000000079c5 */ /* 0x000fe40000010000 */
[----:B------:R-:W-:Y:S05]  /*1710*/  @!P1 BRA `(.L_x_18) ;  /* 0x0000000400a49947 */ /* 0x000fea0003800000 */
[----:B------:R-:W-:-:S04]  /*1720*/  UIADD3 UR6, UR39, 0x1, URZ ;  /* 0x0000000127067890 */ /* 0x000fc8000fffe03f */
[----:B------:R-:W-:-:S04]  /*1730*/  UISETP.NE.AND UP0, UPT, UR6, 0x6, UPT ;  /* 0x000000060600788c */ /* 0x000fc8000bf05270 */
[----:B------:R-:W-:Y:S02]  /*1740*/  USEL UR7, URZ, 0x1, UP0 ;  /* 0x000000013f077887 */ /* 0x000fe40008000000 */
[----:B------:R-:W-:Y:S02]  /*1750*/  USEL UR6, UR6, URZ, UP0 ;  /* 0x0000003f06067287 */ /* 0x000fe40008000000 */
[----:B------:R-:W-:-:S06]  /*1760*/  ULOP3.LUT UR7, UR38, UR7, URZ, 0x3c, !UPT ;  /* 0x0000000726077292 */ /* 0x000fcc000f8e3c3f */
[----:B01----:R-:W-:Y:S01]  /*1770*/  IMAD.U32 R5, RZ, RZ, UR7 ;  /* 0x00000007ff057e24 */ /* 0x003fe2000f8e00ff */
[----:B------:R-:W-:-:S06]  /*1780*/  UMOV UR7, UR39 ;  /* 0x0000002700077c82 */ /* 0x000fcc0008000000 */
.L_x_25:
[----:B01----:R-:W-:Y:S05]  /*1790*/  @!P0 BRA `(.L_x_19) ;  /* 0x0000000000048947 */ /* 0x003fea0003800000 */
[----:B------:R-:W-:Y:S01]  /*17a0*/  BPT.TRAP 0x1 ;  /* 0x000000040000795c */ /* 0x000fe20000300000 */
.L_x_19:
[----:B------:R-:W0:Y:S01]  /*17b0*/  S2UR UR9, SR_CgaCtaId ;  /* 0x00000000000979c3 */ /* 0x000e220000008800 */
[----:B------:R-:W-:Y:S01]  /*17c0*/  UMOV UR8, 0x400 ;  /* 0x0000040000087882 */ /* 0x000fe20000000000 */
[----:B------:R-:W-:Y:S01]  /*17d0*/  SHF.L.U32 R3, R5, 0x1f, RZ ;  /* 0x0000001f05037819 */ /* 0x000fe200000006ff */
[----:B0-----:R-:W-:-:S04]  /*17e0*/  ULEA UR8, UR9, UR8, 0x18 ;  /* 0x0000000809087291 */ /* 0x001fc8000f8ec03f */
[----:B------:R-:W-:-:S09]  /*17f0*/  ULEA UR9, UR6, UR8, 0x3 ;  /* 0x0000000806097291 */ /* 0x000fd2000f8e183f */
[----:B------:R0:W1:Y:S01]  /*1800*/  SYNCS.PHASECHK.TRANS64.TRYWAIT P1, [UR9], R3 ;  /* 0x00000003ff0075a7 */ /* 0x0000620008020149 */
[----:B------:R-:W-:Y:S05]  /*1810*/  @!P0 BRA `(.L_x_20) ;  /* 0x0000000000048947 */ /* 0x000fea0003800000 */
[----:B------:R-:W-:Y:S01]  /*1820*/  BPT.TRAP 0x1 ;  /* 0x000000040000795c */ /* 0x000fe20000300000 */
.L_x_20:
[----:B-1----:R-:W-:Y:S05]  /*1830*/  @P1 BRA `(.L_x_21) ;  /* 0x0000000000081947 */ /* 0x002fea0003800000 */
[----:B------:R-:W1:Y:S02]  /*1840*/  SYNCS.PHASECHK.TRANS64.TRYWAIT P1, [UR9], R3 ;  /* 0x00000003ff0075a7 */ /* 0x000e640008020149 */
[----:B-1----:R-:W-:Y:S05]  /*1850*/  @!P1 BRA `(.L_x_22) ;  /* 0x000000a000ec9947 */ /* 0x002fea0003800000 */
.L_x_21:
[----:B------:R-:W-:Y:S01]  /*1860*/  ULEA UR9, UR6, UR4, 0xb ;  /* 0x0000000406097291 */ /* 0x000fe2000f8e583f */
[----:B------:R-:W-:Y:S01]  /*1870*/  WARPGROUP.ARRIVE ;  /* 0x00000000000079c5 */ /* 0x000fe20000000000 */
[----:B------:R-:W-:Y:S01]  /*1880*/  ULEA UR10, UR6, UR5, 0xc ;  /* 0x00000005060a7291 */ /* 0x000fe2000f8e603f */
[----:B------:R-:W-:Y:S01]  /*1890*/  UMOV UR13, 0x40000040 ;  /* 0x40000040000d7882 */ /* 0x000fe20000000000 */
[----:B------:R-:W-:-:S03]  /*18a0*/  UMOV UR15, 0x40000040 ;  /* 0x40000040000f7882 */ /* 0x000fc60000000000 */
[----:B------:R-:W-:Y:S02]  /*18b0*/  UMOV UR12, UR9 ;  /* 0x00000009000c7c82 */ /* 0x000fe40008000000 */
[----:B------:R-:W-:Y:S02]  /*18c0*/  UMOV UR14, UR10 ;  /* 0x0000000a000e7c82 */ /* 0x000fe40008000000 */
[----:B------:R-:W-:Y:S01]  /*18d0*/  HGMMA.64x256x8.F32.TF32 R24, gdesc[UR12], R24, gsb0 ;  /* 0x07e000000c1879f0 */ /* 0x000fe20008002818 */
        /* <DEDUP_REMOVED lines=58> */
[----:B------:R-:W-:Y:S01]  /*1c80*/  BPT.TRAP 0x1 ;  /* 0x000000040000795c */ /* 0x000fe20000300000 */
.L_x_23:
[----:B------:R-:W-:Y:S01]  /*1c90*/  ULEA UR8, UR7, UR8, 0x3 ;  /* 0x0000000807087291 */ /* 0x000fe2000f8e183f */
[----:B------:R-:W-:-:S03]  /*1ca0*/  ISETP.GT.U32.AND P1, PT, R19, 0x1, PT ;  /* 0x000000011300780c */ /* 0x000fc60003f24070 */
[----:B------:R-:W-:-:S04]  /*1cb0*/  UIADD3 UR8, UR8, 0x30, URZ ;  /* 0x0000003008087890 */ /* 0x000fc8000fffe03f */
[----:B------:R-:W-:-:S09]  /*1cc0*/  UPRMT UR8, URZ, 0x654, UR8 ;  /* 0x000006543f087896 */ /* 0x000fd20008000008 */
[----:B------:R-:W-:Y:S01]  /*1cd0*/  SYNCS.ARRIVE.TRANS64.RED.A1T0 RZ, [UR8], RZ ;  /* 0x000000ffffff79a7 */ /* 0x000fe20008100408 */
[----:B------:R-:W-:Y:S05]  /*1ce0*/  @P1 BRA `(.L_x_24) ;  /* 0x0000000000041947 */ /* 0x000fea0003800000 */
[----:B------:R-:W-:Y:S01]  /*1cf0*/  BPT.TRAP 0x1 ;  /* 0x000000040000795c */ /* 0x000fe20000300000 */
.L_x_24:
[----:B------:R-:W-:Y:S01]  /*1d00*/  UIADD3 UR6, UR6, 0x1, URZ ;  /* 0x0000000106067890 */ /* 0x000fe2000fffe03f */
[C---:B------:R-:W-:Y:S01]  /*1d10*/  ISETP.GT.AND P1, PT, R0.reuse, 0x1, PT ;  /* 0x000000010000780c */ /* 0x040fe20003f24270 */
[----:B------:R-:W-:Y:S01]  /*1d20*/  UIADD3 UR7, UR7, 0x1, URZ ;  /* 0x0000000107077890 */ /* 0x000fe2000fffe03f */
[----:B------:R-:W-:Y:S01]  /*1d30*/  VIADD R0, R0, 0xffffffff ;  /* 0xffffffff00007836 */ /* 0x000fe20000000000 */
[----:B------:R-:W-:Y:S02]  /*1d40*/  UISETP.NE.AND UP0, UPT, UR6, 0x6, UPT ;  /* 0x000000060600788c */ /* 0x000fe4000bf05270 */
[----:B------:R-:W-:Y:S02]  /*1d50*/  UISETP.NE.AND UP1, UPT, UR7, 0x6, UPT ;  /* 0x000000060700788c */ /* 0x000fe4000bf25270 */
[----:B------:R-:W-:Y:S02]  /*1d60*/  USEL UR8, URZ, 0x1, UP0 ;  /* 0x000000013f087887 */ /* 0x000fe40008000000 */
[----:B------:R-:W-:-:S02]  /*1d70*/  USEL UR6, UR6, URZ, UP0 ;  /* 0x0000003f06067287 */ /* 0x000fc40008000000 */
[----:B------:R-:W-:Y:S02]  /*1d80*/  USEL UR7, UR7, URZ, UP1 ;  /* 0x0000003f07077287 */ /* 0x000fe40008800000 */
[----:B------:R-:W-:Y:S01]  /*1d90*/  LOP3.LUT R5, R5, UR8, RZ, 0x3c, !PT ;  /* 0x0000000805057c12 */ /* 0x000fe2000f8e3cff */
[----:B------:R-:W-:Y:S09]  /*1da0*/  @P1 BRA `(.L_x_25) ;  /* 0xfffffff800781947 */ /* 0x000ff2000383ffff */
.L_x_18:
[----:B------:R-:W2:Y:S02]  /*1db0*/  LDC R0, c[0x0][0x28c] ;  /* 0x0000a300ff007b82 */ /* 0x000ea40000000800 */
[----:B--2---:R-:W-:-:S13]  /*1dc0*/  ISETP.GE.AND P1, PT, R0, 0x1, PT ;  /* 0x000000010000780c */ /* 0x004fda0003f26270 */
[----:B------:R-:W-:Y:S05]  /*1dd0*/  @!P1 BRA `(.L_x_26) ;  /* 0x0000000000489947 */ /* 0x000fea0003800000 */
[----:B------:R-:W-:Y:S05]  /*1de0*/  @!P0 BRA `(.L_x_27) ;  /* 0x0000000000048947 */ /* 0x000fea0003800000 */
[----:B------:R-:W-:Y:S01]  /*1df0*/  BPT.TRAP 0x1 ;  /* 0x000000040000795c */ /* 0x000fe20000300000 */
.L_x_27:
[----:B------:R-:W2:Y:S01]  /*1e00*/  S2UR UR7, SR_CgaCtaId ;  /* 0x00000000000779c3 */ /* 0x000ea20000008800 */
[----:B------:R-:W-:Y:S01]  /*1e10*/  UISETP.LT.AND UP0, UPT, UR40, 0x1, UPT ;  /* 0x000000012800788c */ /* 0x000fe2000bf01270 */
[----:B------:R-:W-:-:S03]  /*1e20*/  ISETP.GT.U32.AND P0, PT, R19, 0x1, PT ;  /* 0x000000011300780c */ /* 0x000fc60003f04070 */
[----:B------:R-:W-:-:S04]  /*1e30*/  USEL UR6, UR40, 0x1, UP0 ;  /* 0x0000000128067887 */ /* 0x000fc80008000000 */
[----:B------:R-:W-:-:S04]  /*1e40*/  UIADD3 UR6, UR39, UR40, -UR6 ;  /* 0x0000002827067290 */ /* 0x000fc8000fffe806 */
[----:B------:R-:W-:-:S04]  /*1e50*/  UIMAD.WIDE.U32 UR4, UR6, -0x55555555, URZ ;  /* 0xaaaaaaab060478a5 */ /* 0x000fc8000f8e003f */
[----:B------:R-:W-:-:S03]  /*1e60*/  USHF.R.U32.HI UR4, URZ, 0x2, UR5 ;  /* 0x000000023f047899 */ /* 0x000fc60008011605 */
[----:B------:R-:W-:Y:S01]  /*1e70*/  UMOV UR5, 0x400 ;  /* 0x0000040000057882 */ /* 0x000fe20000000000 */
[----:B------:R-:W-:Y:S02]  /*1e80*/  UIMAD UR6, UR4, -0x6, UR6 ;  /* 0xfffffffa040678a4 */ /* 0x000fe4000f8e0206 */
[----:B--2---:R-:W-:-:S04]  /*1e90*/  ULEA UR5, UR7, UR5, 0x18 ;  /* 0x0000000507057291 */ /* 0x004fc8000f8ec03f */
[----:B------:R-:W-:-:S04]  /*1ea0*/  ULEA UR6, UR6, UR5, 0x3 ;  /* 0x0000000506067291 */ /* 0x000fc8000f8e183f */
[----:B------:R-:W-:-:S04]  /*1eb0*/  UIADD3 UR6, UR6, 0x30, URZ ;  /* 0x0000003006067890 */ /* 0x000fc8000fffe03f */
[----:B------:R-:W-:-:S09]  /*1ec0*/  UPRMT UR6, URZ, 0x654, UR6 ;  /* 0x000006543f067896 */ /* 0x000fd20008000006 */
[----:B------:R-:W-:Y:S01]  /*1ed0*/  SYNCS.ARRIVE.TRANS64.RED.A1T0 RZ, [UR6], RZ ;  /* 0x000000ffffff79a7 */ /* 0x000fe20008100406 */
[----:B------:R-:W-:Y:S05]  /*1ee0*/  @P0 BRA `(.L_x_26) ;  /* 0x0000000000040947 */ /* 0x000fea0003800000 */
[----:B------:R-:W-:Y:S01]  /*1ef0*/  BPT.TRAP 0x1 ;  /* 0x000000040000795c */ /* 0x000fe20000300000 */
.L_x_26:
[----:B------:R-:W2:Y:S01]  /*1f00*/  LDC R7, c[0x0][0x288] ;  /* 0x0000a200ff077b82 */ /* 0x000ea20000000800 */
[----:B01----:R-:W-:Y:S01]  /*1f10*/  SHF.R.U32.HI R3, RZ, 0x2, R18 ;  /* 0x00000002ff037819 */ /* 0x003fe20000011612 */
[----:B------:R-:W-:Y:S01]  /*1f20*/  UIADD3 UR39, UR40, UR39, URZ ;  /* 0x0000002728277290 */ /* 0x000fe2000fffe03f */
[C---:B------:R-:W-:Y:S01]  /*1f30*/  LOP3.LUT R4, R18.reuse, 0x60, RZ, 0xc0, !PT ;  /* 0x0000006012047812 */ /* 0x040fe200078ec0ff */
[----:B------:R-:W-:Y:S01]  /*1f40*/  ULDC UR7, c[0x0][0x284] ;  /* 0x0000a10000077ab9 */ /* 0x000fe20000000800 */
[----:B------:R-:W-:Y:S01]  /*1f50*/  LOP3.LUT R3, R3, 0x7, RZ, 0xc0, !PT ;  /* 0x0000000703037812 */ /* 0x000fe200078ec0ff */
[----:B------:R-:W-:Y:S01]  /*1f60*/  UISETP.GT.U32.AND UP0, UPT, UR39, 0x5, UPT ;  /* 0x000000052700788c */ /* 0x000fe2000bf04070 */
[----:B------:R-:W-:Y:S01]  /*1f70*/  SHF.R.U32.HI R10, RZ, 0x1, R4 ;  /* 0x00000001ff0a7819 */ /* 0x000fe20000011604 */
[----:B------:R-:W-:Y:S01]  /*1f80*/  IMAD.SHL.U32 R4, R18, 0x2, RZ ;  /* 0x0000000212047824 */ /* 0x000fe200078e00ff */
[----:B------:R-:W-:Y:S01]  /*1f90*/  LOP3.LUT R0, R22, 0x1, RZ, 0xc0, !PT ;  /* 0x0000000116007812 */ /* 0x000fe200078ec0ff */
[----:B------:R-:W-:Y:S01]  /*1fa0*/  UISETP.LT.U32.AND UP0, UPT, UR40, 0x6, UP0 ;  /* 0x000000062800788c */ /* 0x000fe20008701070 */
[----:B------:R-:W-:Y:S01]  /*1fb0*/  IADD3 R5, RZ, -R10, -R3 ;  /* 0x8000000aff057210 */ /* 0x000fe20007ffe803 */
[----:B------:R-:W-:Y:S01]  /*1fc0*/  UISETP.GE.U32.AND UP1, UPT, UR40, 0x6, UPT ;  /* 0x000000062800788c */ /* 0x000fe2000bf26070 */
[----:B------:R-:W-:Y:S01]  /*1fd0*/  LOP3.LUT R9, R4, 0x6, RZ, 0xc0, !PT ;  /* 0x0000000604097812 */ /* 0x000fe200078ec0ff */
[C---:B------:R-:W-:Y:S01]  /*1fe0*/  IMAD.SHL.U32 R6, R0.reuse, 0x40, RZ ;  /* 0x0000004000067824 */ /* 0x040fe200078e00ff */
[----:B------:R-:W-:Y:S01]  /*1ff0*/  SHF.R.S32.HI R21, RZ, 0x1f, R23 ;  /* 0x0000001fff157819 */ /* 0x000fe20000011417 */
[----:B------:R-:W-:Y:S01]  /*2000*/  IMAD R11, R0, -0x40, R5 ;  /* 0xffffffc0000b7824 */ /* 0x000fe200078e0205 */
[----:B------:R-:W-:Y:S01]  /*2010*/  LOP3.LUT R0, R18, 0x3, RZ, 0xc0, !PT ;  /* 0x0000000312007812 */ /* 0x000fe200078ec0ff */
[----:B------:R-:W-:Y:S01]  /*2020*/  ULDC.64 UR8, c[0x0][0x5d0] ;  /* 0x0001740000087ab9 */ /* 0x000fe20000000a00 */
[----:B------:R-:W-:Y:S01]  /*2030*/  PRMT R8, R9, 0x6540, R152 ;  /* 0x0000654009087816 */ /* 0x000fe20000000098 */
[----:B------:R-:W-:Y:S01]  /*2040*/  IMAD.SHL.U32 R152, R152, 0x100, RZ ;  /* 0x0000010098987824 */ /* 0x000fe200078e00ff */
[----:B------:R-:W-:Y:S01]  /*2050*/  UIMAD.WIDE.U32 UR4, UR39, -0x55555555, URZ ;  /* 0xaaaaaaab270478a5 */ /* 0x000fe2000f8e003f */
[----:B------:R-:W-:Y:S01]  /*2060*/  IMAD R4, R21, UR8, RZ ;  /* 0x0000000815047c24 */ /* 0x000fe2000f8e02ff */
[----:B------:R-:W-:Y:S01]  /*2070*/  USEL UR6, URZ, 0x1, !UP0 ;  /* 0x000000013f067887 */ /* 0x000fe2000c000000 */
[----:B--2---:R-:W-:Y:S01]  /*2080*/  IMAD R13, R0, -0x2, R7 ;  /* 0xfffffffe000d7824 */ /* 0x004fe200078e0207 */
[----:B------:R-:W-:Y:S01]  /*2090*/  ISETP.GE.AND P0, PT, R152, R7, PT ;  /* 0x000000079800720c */ /* 0x000fe20003f06270 */
[C---:B------:R-:W-:Y:S01]  /*20a0*/  IMAD.SHL.U32 R0, R153.reuse, 0x80, RZ ;  /* 0x0000008099007824 */ /* 0x040fe200078e00ff */
[----:B------:R-:W-:Y:S01]  /*20b0*/  SHF.R.S32.HI R9, RZ, 0x1f, R8 ;  /* 0x0000001fff097819 */ /* 0x000fe20000011408 */
[----:B------:R-:W-:Y:S01]  /*20c0*/  USHF.R.U32.HI UR4, URZ, 0x2, UR5 ;  /* 0x000000023f047899 */ /* 0x000fe20008011605 */
[----:B------:R-:W-:Y:S01]  /*20d0*/  LOP3.LUT R3, R6, 0x40, R3, 0xe2, !PT ;  /* 0x0000004006037812 */ /* 0x000fe200078ee203 */
[----:B------:R-:W-:Y:S01]  /*20e0*/  ULOP3.LUT UR38, UR38, UR6, URZ, 0x3c, !UPT ;  /* 0x0000000626267292 */ /* 0x000fe2000f8e3c3f */
[C---:B------:R-:W-:Y:S01]  /*20f0*/  ISETP.GE.OR P0, PT, R0.reuse, UR7, P0 ;  /* 0x0000000700007c0c */ /* 0x040fe20008706670 */
[----:B------:R-:W-:Y:S01]  /*2100*/  IMAD.WIDE R6, R153, 0x80, RZ ;  /* 0x0000008099067825 */ /* 0x000fe200078e02ff */
[----:B------:R-:W-:Y:S01]  /*2110*/  UIMAD UR39, UR4, -0x6, UR39 ;  /* 0xfffffffa042778a4 */ /* 0x000fe2000f8e0227 */
[----:B------:R-:W-:Y:S01]  /*2120*/  IADD3 R0, -R0, UR7, R11 ;  /* 0x0000000700007c10 */ /* 0x000fe2000fffe10b */
[----:B------:R-:W-:Y:S01]  /*2130*/  @UP1 ULOP3.LUT UR38, UR38, 0x1, UR4, 0x78, !UPT ;  /* 0x0000000126261892 */ /* 0x000fe2000f8e7804 */
[C---:B------:R-:W-:Y:S01]  /*2140*/  IMAD R15, R23.reuse, UR9, R4 ;  /* 0x00000009170f7c24 */ /* 0x040fe2000f8e0204 */
[----:B------:R-:W-:Y:S01]  /*2150*/  LOP3.LUT R169, R6, R3, R10, 0xfe, !PT ;  /* 0x0000000306a97212 */ /* 0x000fe200078efe0a */
[----:B------:R-:W-:-:S04]  /*2160*/  IMAD.WIDE.U32 R4, R23, UR8, R8 ;  /* 0x0000000817047c25 */ /* 0x000fc8000f8e0008 */
[----:B------:R-:W-:Y:S02]  /*2170*/  IMAD.IADD R5, R5, 0x1, R15 ;  /* 0x0000000105057824 */ /* 0x000fe400078e020f */
[----:B------:R-:W-:Y:S02]  /*2180*/  IMAD.IADD R3, R13, 0x1, -R152 ;  /* 0x000000010d037824 */ /* 0x000fe400078e0a98 */
[----:B------:R-:W-:Y:S01]  /*2190*/  IMAD.MOV.U32 R153, RZ, RZ, -0x1 ;  /* 0xffffffffff997424 */ /* 0x000fe200078e00ff */
[----:B------:R-:W-:Y:S06]  /*21a0*/  @P0 BRA `(.L_x_28) ;  /* 0x0000007800d80947 */ /* 0x000fec0003800000 */
[----:B------:R-:W0:Y:S01]  /*21b0*/  LDC.64 R10, c[0x0][0x5c8] ;  /* 0x00017200ff0a7b82 */ /* 0x000e220000000a00 */
[----:B-----5:R-:W-:Y:S01]  /*21c0*/  FSETP.NEU.AND P0, PT, R155, RZ, PT ;  /* 0x000000ff9b00720b */ /* 0x020fe20003f0d000 */
[----:B------:R-:W-:Y:S01]  /*21d0*/  BSSY B0, `(.L_x_28) ;  /* 0x00007b3000007945 */ /* 0x000fe20003800000 */
[----:B------:R-:W-:-:S04]  /*21e0*/  ISETP.GT.AND P1, PT, R3, RZ, PT ;  /* 0x000000ff0300720c */ /* 0x000fc80003f24270 */
[----:B------:R-:W-:Y:S01]  /*21f0*/  ISETP.GT.AND P2, PT, R0, RZ, P1 ;  /* 0x000000ff0000720c */ /* 0x000fe20000f44270 */
[-C--:B0-----:R-:W-:Y:S02]  /*2200*/  IMAD R12, R7, R10.reuse, RZ ;  /* 0x0000000a070c7224 */ /* 0x081fe400078e02ff */
[----:B------:R-:W-:-:S04]  /*2210*/  IMAD.WIDE.U32 R162, R169, R10, R4 ;  /* 0x0000000aa9a27225 */ /* 0x000fc800078e0004 */
[----:B------:R-:W-:-:S04]  /*2220*/  IMAD R5, R169, R11, R12 ;  /* 0x0000000ba9057224 */ /* 0x000fc800078e020c */
[----:B------:R-:W-:Y:S01]  /*2230*/  IMAD.IADD R171, R163, 0x1, R5 ;  /* 0x00000001a3ab7824 */ /* 0x000fe200078e0205 */
[----:B------:R-:W-:Y:S06]  /*2240*/  @!P0 BRA `(.L_x_29) ;  /* 0x0000005400948947 */ /* 0x000fec0003800000 */
[----:B------:R-:W0:Y:S01]  /*2250*/  LDC.64 R14, c[0x0][0x5b8] ;  /* 0x00016e00ff0e7b82 */ /* 0x000e220000000a00 */
[----:B------:R-:W-:-:S07]  /*2260*/  ULDC.64 UR4, c[0x0][0x5c0] ;  /* 0x0001700000047ab9 */ /* 0x000fce0000000a00 */
[----:B------:R-:W1:Y:S08]  /*2270*/  LDC.64 R166, c[0x0][0x5b0] ;  /* 0x00016c00ffa67b82 */ /* 0x000e700000000a00 */
[----:B------:R-:W2:Y:S01]  /*2280*/  LDC.64 R12, c[0x0][0x5a8] ;  /* 0x00016a00ff0c7b82 */ /* 0x000ea20000000a00 */
[-C--:B0-----:R-:W-:Y:S02]  /*2290*/  IMAD R4, R21, R14.reuse, RZ ;  /* 0x0000000e15047224 */ /* 0x081fe400078e02ff */
[----:B------:R-:W-:-:S04]  /*22a0*/  IMAD.WIDE.U32 R164, R23, R14, R8 ;  /* 0x0000000e17a47225 */ /* 0x000fc800078e0008 */
[----:B------:R-:W-:Y:S02]  /*22b0*/  IMAD R161, R23, R15, R4 ;  /* 0x0000000f17a17224 */ /* 0x000fe400078e0204 */
[-C--:B-1----:R-:W-:Y:S02]  /*22c0*/  IMAD R6, R7, R166.reuse, RZ ;  /* 0x000000a607067224 */ /* 0x082fe400078e02ff */
[----:B------:R-:W-:Y:S02]  /*22d0*/  IMAD.IADD R21, R165, 0x1, R161 ;  /* 0x00000001a5157824 */ /* 0x000fe400078e02a1 */
[----:B------:R-:W-:Y:S02]  /*22e0*/  IMAD.MOV.U32 R20, RZ, RZ, R164 ;  /* 0x000000ffff147224 */ /* 0x000fe400078e00a4 */
[C---:B------:R-:W-:Y:S02]  /*22f0*/  IMAD R163, R169.reuse, R167, R6 ;  /* 0x000000a7a9a37224 */ /* 0x040fe400078e0206 */
[----:B------:R-:W-:-:S04]  /*2300*/  IMAD.WIDE.U32 R4, R169, R166, R20 ;  /* 0x000000a6a9047225 */ /* 0x000fc800078e0014 */
[----:B------:R-:W-:Y:S01]  /*2310*/  IMAD.IADD R5, R5, 0x1, R163 ;  /* 0x0000000105057824 */ /* 0x000fe200078e02a3 */
[----:B--2---:R-:W-:-:S04]  /*2320*/  LEA R6, P0, R4, R12, 0x2 ;  /* 0x0000000c04067211 */ /* 0x004fc800078010ff */
[----:B------:R-:W-:-:S05]  /*2330*/  LEA.HI.X R7, R4, R13, R5, 0x2, P0 ;  /* 0x0000000d04077211 */ /* 0x000fca00000f1405 */
[----:B------:R0:W2:Y:S01]  /*2340*/  @P2 LDG.E.LTC128B R15, desc[UR36][R6.64] ;  /* 0x00000024060f2981 */ /* 0x0000a2000c1e1920 */
[----:B------:R-:W-:Y:S01]  /*2350*/  IMAD.WIDE.U32 R4, R169, R166, R8 ;  /* 0x000000a6a9047225 */ /* 0x000fe200078e0008 */
[----:B------:R-:W-:Y:S01]  /*2360*/  ISETP.GT.AND P0, PT, R3, 0x1, PT ;  /* 0x000000010300780c */ /* 0x000fe20003f04270 */
[----:B------:R-:W-:Y:S02]  /*2370*/  BSSY B1, `(.L_x_30) ;  /* 0x0000013000017945 */ /* 0x000fe40003800000 */
[----:B------:R-:W-:Y:S02]  /*2380*/  IMAD.IADD R5, R163, 0x1, R5 ;  /* 0x00000001a3057824 */ /* 0x000fe400078e0205 */
[----:B------:R-:W-:Y:S02]  /*2390*/  IMAD.SHL.U32 R158, R166, 0x8, RZ ;  /* 0x00000008a69e7824 */ /* 0x000fe400078e00ff */
[----:B------:R-:W-:Y:S01]  /*23a0*/  IMAD.WIDE.U32 R156, R23, R14, R4 ;  /* 0x0000000e179c7225 */ /* 0x000fe200078e0004 */
[----:B------:R-:W-:-:S03]  /*23b0*/  LEA R4, P3, R162, UR4, 0x2 ;  /* 0x00000004a2047c11 */ /* 0x000fc6000f8610ff */
[----:B0-----:R-:W-:Y:S01]  /*23c0*/  IMAD.IADD R7, R161, 0x1, R157 ;  /* 0x00000001a1077824 */ /* 0x001fe200078e029d */
[----:B------:R-:W-:Y:S02]  /*23d0*/  LEA.HI.X R5, R162, UR5, R171, 0x2, P3 ;  /* 0x00000005a2057c11 */ /* 0x000fe400098f14ab */
[----:B------:R-:W-:Y:S02]  /*23e0*/  ISETP.GT.AND P3, PT, R0, RZ, P0 ;  /* 0x000000ff0000720c */ /* 0x000fe40000764270 */
[----:B------:R-:W-:-:S04]  /*23f0*/  LEA R6, P4, R156, R12, 0x2 ;  /* 0x0000000c9c067211 */ /* 0x000fc800078810ff */
[----:B------:R-:W-:Y:S02]  /*2400*/  LEA.HI.X R7, R156, R13, R7, 0x2, P4 ;  /* 0x0000000d9c077211 */ /* 0x000fe400020f1407 */
[----:B--2---:R-:W-:-:S05]  /*2410*/  LOP3.LUT R152, R15, 0xffffe000, RZ, 0xc0, !PT ;  /* 0xffffe0000f987812 */ /* 0x004fca00078ec0ff */
[----:B------:R-:W-:-:S04]  /*2420*/  FMUL R159, R152, R155 ;  /* 0x0000009b989f7220 */ /* 0x000fc80000400000 */
[----:B------:R-:W-:Y:S01]  /*2430*/  FFMA R173, R24, R154, R159 ;  /* 0x0000009a18ad7223 */ /* 0x000fe2000000009f */
[----:B------:R-:W-:-:S04]  /*2440*/  SHF.L.U64.HI R159, R166, 0x3, R167 ;  /* 0x00000003a69f7819 */ /* 0x000fc800000102a7 */
[----:B------:R-:W-:Y:S01]  /*2450*/  F2FP.TF32.F32.PACK_B R173, R173 ;  /* 0x000000adffad723e */ /* 0x000fe200024050ff */
[----:B------:R-:W-:-:S04]  /*2460*/  IMAD.WIDE.U32 R158, R169, R166, R158 ;  /* 0x000000a6a99e7225 */ /* 0x000fc800078e009e */
[----:B------:R0:W-:Y:S01]  /*2470*/  @P2 STG.E desc[UR36][R4.64], R173 ;  /* 0x000000ad04002986 */ /* 0x0001e2000c101924 */
[----:B------:R-:W-:Y:S05]  /*2480*/  @!P3 BRA `(.L_x_31) ;  /* 0x000000000004b947 */ /* 0x000fea0003800000 */
[----:B------:R1:W5:Y:S02]  /*2490*/  LDG.E.LTC128B R15, desc[UR36][R6.64+0x4] ;  /* 0x00000424060f7981 */ /* 0x000364000c1e1920 */
.L_x_31:
[----:B------:R-:W-:Y:S05]  /*24a0*/  BSYNC B1 ;  /* 0x0000000000017941 */ /* 0x000fea0003800000 */
.L_x_30:
[----:B-----5:R-:W-:Y:S01]  /*24b0*/  LOP3.LUT R20, R15, 0xffffe000, RZ, 0xc0, !PT ;  /* 0xffffe0000f147812 */ /* 0x020fe200078ec0ff */
[----:B------:R-:W-:Y:S01]  /*24c0*/  IMAD.IADD R163, R163, 0x1, R159 ;  /* 0x00000001a3a37824 */ /* 0x000fe200078e029f */
[----:B------:R-:W-:Y:S01]  /*24d0*/  IADD3 R164, P2, R164, R158, RZ ;  /* 0x0000009ea4a47210 */ /* 0x000fe20007f5e0ff */
[----:B------:R-:W-:Y:S01]  /*24e0*/  IMAD.MOV.U32 R152, RZ, RZ, R15 ;  /* 0x000000ffff987224 */ /* 0x000fe200078e000f */
[----:B------:R-:W-:Y:S01]  /*24f0*/  ISETP.GT.AND P1, PT, R0, 0x8, P1 ;  /* 0x000000080000780c */ /* 0x000fe20000f24270 */
[----:B------:R-:W-:Y:S02]  /*2500*/  FMUL R20, R20, R155 ;  /* 0x0000009b14147220 */ /* 0x000fe40000400000 */
[----:B------:R-:W-:Y:S02]  /*2510*/  IMAD.X R21, R163, 0x1, R21, P2 ;  /* 0x00000001a3157824 */ /* 0x000fe400010e0615 */
[----:B------:R-:W-:Y:S01]  /*2520*/  FFMA R157, R25, R154, R20 ;  /* 0x0000009a199d7223 */ /* 0x000fe20000000014 */
[----:B------:R-:W-:-:S04]  /*2530*/  LEA R20, P2, R164, R12, 0x2 ;  /* 0x0000000ca4147211 */ /* 0x000fc800078410ff */
[----:B------:R-:W-:Y:S02]  /*2540*/  F2FP.TF32.F32.PACK_B R157, R157 ;  /* 0x0000009dff9d723e */ /* 0x000fe400024050ff */
[----:B------:R-:W-:-:S03]  /*2550*/  LEA.HI.X R21, R164, R13, R21, 0x2, P2 ;  /* 0x0000000da4157211 */ /* 0x000fc600010f1415 */
[----:B------:R2:W-:Y:S04]  /*2560*/  @P3 STG.E desc[UR36][R4.64+0x4], R157 ;  /* 0x0000049d04003986 */ /* 0x0005e8000c101924 */
[----:B------:R-:W3:Y:S01]  /*2570*/  @P1 LDG.E.LTC128B R152, desc[UR36][R20.64] ;  /* 0x0000002414981981 */ /* 0x000ee2000c1e1920 */
[----:B------:R-:W-:Y:S01]  /*2580*/  IADD3 R8, P2, R8, R158, RZ ;  /* 0x0000009e08087210 */ /* 0x000fe20007f5e0ff */
[----:B------:R-:W-:Y:S01]  /*2590*/  BSSY B1, `(.L_x_32) ;  /* 0x0000011000017945 */ /* 0x000fe20003800000 */
[----:B------:R-:W-:Y:S02]  /*25a0*/  SHF.L.U64.HI R11, R10, 0x5, R11 ;  /* 0x000000050a0b7819 */ /* 0x000fe4000001020b */
[----:B------:R-:W-:Y:S01]  /*25b0*/  ISETP.GT.AND P0, PT, R0, 0x8, P0 ;  /* 0x000000080000780c */ /* 0x000fe20000704270 */
[----:B------:R-:W-:Y:S01]  /*25c0*/  IMAD.X R9, R9, 0x1, R163, P2 ;  /* 0x0000000109097824 */ /* 0x000fe200010e06a3 */
[----:B------:R-:W-:Y:S01]  /*25d0*/  LEA R10, P2, R10, R4, 0x5 ;  /* 0x000000040a0a7211 */ /* 0x000fe200078428ff */
[----:B------:R-:W-:-:S04]  /*25e0*/  IMAD.WIDE.U32 R14, R23, R14, R8 ;  /* 0x0000000e170e7225 */ /* 0x000fc800078e0008 */
[----:B------:R-:W-:Y:S01]  /*25f0*/  IMAD.X R11, R11, 0x1, R5, P2 ;  /* 0x000000010b0b7824 */ /* 0x000fe200010e0605 */
[----:B------:R-:W-:Y:S01]  /*2600*/  LEA R8, P3, R14, R12, 0x2 ;  /* 0x0000000c0e087211 */ /* 0x000fe200078610ff */
[----:B------:R-:W-:-:S05]  /*2610*/  IMAD.IADD R9, R161, 0x1, R15 ;  /* 0x00000001a1097824 */ /* 0x000fca00078e020f */
[----:B------:R-:W-:Y:S02]  /*2620*/  LEA.HI.X R9, R14, R13, R9, 0x2, P3 ;  /* 0x0000000d0e097211 */ /* 0x000fe400018f1409 */
[----:B---3--:R-:W-:-:S05]  /*2630*/  LOP3.LUT R24, R152, 0xffffe000, RZ, 0xc0, !PT ;  /* 0xffffe00098187812 */ /* 0x008fca00078ec0ff */
[----:B------:R-:W-:-:S04]  /*2640*/  FMUL R25, R24, R155 ;  /* 0x0000009b18197220 */ /* 0x000fc80000400000 */
[----:B------:R-:W-:-:S05]  /*2650*/  FFMA R25, R26, R154, R25 ;  /* 0x0000009a1a197223 */ /* 0x000fca0000000019 */
[----:B------:R-:W-:-:S05]  /*2660*/  F2FP.TF32.F32.PACK_B R25, R25 ;  /* 0x00000019ff19723e */ /* 0x000fca00024050ff */
[----:B------:R2:W-:Y:S01]  /*2670*/  @P1 STG.E desc[UR36][R10.64], R25 ;  /* 0x000000190a001986 */ /* 0x0005e2000c101924 */
[----:B------:R-:W-:Y:S05]  /*2680*/  @!P0 BRA `(.L_x_33) ;  /* 0x0000000000048947 */ /* 0x000fea0003800000 */
[----:B------:R3:W5:Y:S02]  /*2690*/  LDG.E.LTC128B R152, desc[UR36][R8.64+0x4] ;  /* 0x0000042408987981 */ /* 0x000764000c1e1920 */
.L_x_33:
[----:B------:R-:W-:Y:S05]  /*26a0*/  BSYNC B1 ;  /* 0x0000000000017941 */ /* 0x000fea0003800000 */
.L_x_32:
[----:B-----5:R-:W-:Y:S01]  /*26b0*/  LOP3.LUT R12, R152, 0xffffe000, RZ, 0xc0, !PT ;  /* 0xffffe000980c7812 */ /* 0x020fe200078ec0ff */
[----:B------:R-:W-:Y:S01]  /*26c0*/  BSSY B1, `(.L_x_34) ;  /* 0x0000009000017945 */ /* 0x000fe20003800000 */
[----:B------:R-:W-:-:S03]  /*26d0*/  ISETP.GT.AND P1, PT, R3, 0x8, PT ;  /* 0x000000080300780c */ /* 0x000fc60003f24270 */
[----:B------:R-:W-:Y:S01]  /*26e0*/  FMUL R12, R12, R155 ;  /* 0x0000009b0c0c7220 */ /* 0x000fe20000400000 */
[----:B------:R-:W-:-:S03]  /*26f0*/  ISETP.GT.AND P2, PT, R0, RZ, P1 ;  /* 0x000000ff0000720c */ /* 0x000fc60000f44270 */
[----:B------:R-:W-:-:S05]  /*2700*/  FFMA R27, R27, R154, R12 ;  /* 0x0000009a1b1b7223 */ /* 0x000fca000000000c */
[----:B------:R-:W-:-:S05]  /*2710*/  F2FP.TF32.F32.PACK_B R27, R27 ;  /* 0x0000001bff1b723e */ /* 0x000fca00024050ff */
[----:B------:R4:W-:Y:S01]  /*2720*/  @P0 STG.E desc[UR36][R10.64+0x4], R27 ;  /* 0x0000041b0a000986 */ /* 0x0009e2000c101924 */
[----:B------:R-:W-:Y:S05]  /*2730*/  @!P2 BRA `(.L_x_35) ;  /* 0x000000000004a947 */ /* 0x000fea0003800000 */
[----:B------:R0:W5:Y:S02]  /*2740*/  LDG.E.LTC128B R152, desc[UR36][R6.64+0x20] ;  /* 0x0000202406987981 */ /* 0x000164000c1e1920 */
.L_x_35:
[----:B------:R-:W-:Y:S05]  /*2750*/  BSYNC B1 ;  /* 0x0000000000017941 */ /* 0x000fea0003800000 */
.L_x_34:
        /* <DEDUP_REMOVED lines=10> */
.L_x_37:
[----:B------:R-:W-:Y:S05]  /*2800*/  BSYNC B1 ;  /* 0x0000000000017941 */ /* 0x000fea0003800000 */
.L_x_36:
[----:B-----5:R-:W-:Y:S01]  /*2810*/  LOP3.LUT R12, R152, 0xffffe000, RZ, 0xc0, !PT ;  /* 0xffffe000980c7812 */ /* 0x020fe200078ec0ff */
[----:B------:R-:W-:Y:S01]  /*2820*/  BSSY B1, `(.L_x_38) ;  /* 0x0000008000017945 */ /* 0x000fe20003800000 */
[----:B------:R-:W-:-:S03]  /*2830*/  ISETP.GT.AND P1, PT, R0, 0x8, P1 ;  /* 0x000000080000780c */ /* 0x000fc60000f24270 */
[----:B------:R-:W-:-:S04]  /*2840*/  FMUL R12, R12, R155 ;  /* 0x0000009b0c0c7220 */ /* 0x000fc80000400000 */
[----:B------:R-:W-:-:S05]  /*2850*/  FFMA R29, R29, R154, R12 ;  /* 0x0000009a1d1d7223 */ /* 0x000fca000000000c */
[----:B------:R-:W-:-:S05]  /*2860*/  F2FP.TF32.F32.PACK_B R29, R29 ;  /* 0x0000001dff1d723e */ /* 0x000fca00024050ff */
[----:B------:R0:W-:Y:S01]  /*2870*/  @P3 STG.E desc[UR36][R4.64+0x24], R29 ;  /* 0x0000241d04003986 */ /* 0x0001e2000c101924 */
[----:B------:R-:W-:Y:S05]  /*2880*/  @!P1 BRA `(.L_x_39) ;  /* 0x0000000000049947 */ /* 0x000fea0003800000 */
[----:B------:R0:W5:Y:S02]  /*2890*/  LDG.E.LTC128B R152, desc[UR36][R8.64+0x20] ;  /* 0x0000202408987981 */ /* 0x000164000c1e1920 */
.L_x_39:
[----:B------:R-:W-:Y:S05]  /*28a0*/  BSYNC B1 ;  /* 0x0000000000017941 */ /* 0x000fea0003800000 */
.L_x_38:
[----:B-----5:R-:W-:Y:S01]  /*28b0*/  LOP3.LUT R12, R152, 0xffffe000, RZ, 0xc0, !PT ;  /* 0xffffe000980c7812 */ /* 0x020fe200078ec0ff */
[----:B------:R-:W-:Y:S01]  /*28c0*/  BSSY B1, `(.L_x_40) ;  /* 0x0000008000017945 */ /* 0x000fe20003800000 */
[----:B------:R-:W-:-:S03]  /*28d0*/  ISETP.GT.AND P0, PT, R0, 0x8, P0 ;  /* 0x000000080000780c */ /* 0x000fc60000704270 */
[----:B0-----:R-:W-:-:S04]  /*28e0*/  FMUL R13, R12, R155 ;  /* 0x0000009b0c0d7220 */ /* 0x001fc80000400000 */
[----:B------:R-:W-:-:S05]  /*28f0*/  FFMA R13, R30, R154, R13 ;  /* 0x0000009a1e0d7223 */ /* 0x000fca000000000d */
[----:B------:R-:W-:-:S05]  /*2900*/  F2FP.TF32.F32.PACK_B R13, R13 ;  /* 0x0000000dff0d723e */ /* 0x000fca00024050ff */
[----:B------:R0:W-:Y:S01]  /*2910*/  @P1 STG.E desc[UR36][R10.64+0x20], R13 ;  /* 0x0000200d0a001986 */ /* 0x0001e2000c101924 */
[----:B------:R-:W-:Y:S05]  /*2920*/  @!P0 BRA `(.L_x_41) ;  /* 0x0000000000048947 */ /* 0x000fea0003800000 */
[----:B------:R0:W5:Y:S02]  /*2930*/  LDG.E.LTC128B R152, desc[UR36][R8.64+0x24] ;  /* 0x0000242408987981 */ /* 0x000164000c1e1920 */
.L_x_41:
[----:B------:R-:W-:Y:S05]  /*2940*/  BSYNC B1 ;  /* 0x0000000000017941 */ /* 0x000fea0003800000 */
.L_x_40:
        /* <DEDUP_REMOVED lines=10> */
.L_x_43:
[----:B------:R-:W-:Y:S05]  /*29f0*/  BSYNC B1 ;  /* 0x0000000000017941 */ /* 0x000fea0003800000 */
.L_x_42:
[----:B-----5:R-:W-:Y:S01]  /*2a00*/  LOP3.LUT R12, R152, 0xffffe000, RZ, 0xc0, !PT ;  /* 0xffffe000980c7812 */ /* 0x020fe200078ec0ff */
[----:B------:R-:W-:Y:S01]  /*2a10*/  BSSY B1, `(.L_x_44) ;  /* 0x0000009000017945 */ /* 0x000fe20003800000 */
[----:B------:R-:W-:-:S03]  /*2a20*/  ISETP.GT.AND P0, PT, R3, 0x11, PT ;  /* 0x000000110300780c */ /* 0x000fc60003f04270 */
[----:B0-----:R-:W-:Y:S01]  /*2a30*/  FMUL R13, R12, R155 ;  /* 0x0000009b0c0d7220 */ /* 0x001fe20000400000 */
[----:B------:R-:W-:-:S03]  /*2a40*/  ISETP.GT.AND P3, PT, R0, RZ, P0 ;  /* 0x000000ff0000720c */ /* 0x000fc60000764270 */
[----:B------:R-:W-:-:S05]  /*2a50*/  FFMA R13, R32, R154, R13 ;  /* 0x0000009a200d7223 */ /* 0x000fca000000000d */
[----:B------:R-:W-:-:S05]  /*2a60*/  F2FP.TF32.F32.PACK_B R13, R13 ;  /* 0x0000000dff0d723e */ /* 0x000fca00024050ff */
[----:B------:R0:W-:Y:S01]  /*2a70*/  @P2 STG.E desc[UR36][R4.64+0x40], R13 ;  /* 0x0000400d04002986 */ /* 0x0001e2000c101924 */
[----:B------:R-:W-:Y:S05]  /*2a80*/  @!P3 BRA `(.L_x_45) ;  /* 0x000000000004b947 */ /* 0x000fea0003800000 */
[----:B------:R0:W5:Y:S02]  /*2a90*/  LDG.E.LTC128B R152, desc[UR36][R6.64+0x44] ;  /* 0x0000442406987981 */ /* 0x000164000c1e1920 */
.L_x_45:
[----:B------:R-:W-:Y:S05]  /*2aa0*/  BSYNC B1 ;  /* 0x0000000000017941 */ /* 0x000fea0003800000 */
.L_x_44:
        /* <DEDUP_REMOVED lines=9> */
.L_x_47:
[----:B------:R-:W-:Y:S05]  /*2b40*/  BSYNC B1 ;  /* 0x0000000000017941 */ /* 0x000fea0003800000 */
.L_x_46:
        /* <DEDUP_REMOVED lines=9> */
.L_x_49:
[----:B------:R-:W-:Y:S05]  /*2be0*/  BSYNC B1 ;  /* 0x0000000000017941 */ /* 0x000fea0003800000 */
.L_x_48:
        /* <DEDUP_REMOVED lines=10> */
.L_x_51:
[----:B------:R-:W-:Y:S05]  /*2c90*/  BSYNC B1 ;  /* 0x0000000000017941 */ /* 0x000fea0003800000 */
.L_x_50:
        /* <DEDUP_REMOVED lines=10> */
.L_x_53:
[----:B------:R-:W-:Y:S05]  /*2d40*/  BSYNC B1 ;  /* 0x0000000000017941 */ /* 0x000fea0003800000 */
.L_x_52:
        /* <DEDUP_REMOVED lines=9> */
.L_x_55:
[----:B------:R-:W-:Y:S05]  /*2de0*/  BSYNC B1 ;  /* 0x0000000000017941 */ /* 0x000fea0003800000 */
.L_x_54:
        /* <DEDUP_REMOVED lines=9> */
.L_x_57:
[----:B------:R-:W-:Y:S05]  /*2e80*/  BSYNC B1 ;  /* 0x0000000000017941 */ /* 0x000fea0003800000 */
.L_x_56:
        /* <DEDUP_REMOVED lines=10> */
.L_x_59:
[----:B------:R-:W-:Y:S05]  /*2f30*/  BSYNC B1 ;  /* 0x0000000000017941 */ /* 0x000fea0003800000 */
.L_x_58:
        /* <DEDUP_REMOVED lines=10> */
.L_x_61:
[----:B------:R-:W-:Y:S05]  /*2fe0*/  BSYNC B1 ;  /* 0x0000000000017941 */ /* 0x000fea0003800000 */
.L_x_60:
        /* <DEDUP_REMOVED lines=9> */
.L_x_63:
[----:B------:R-:W-:Y:S05]  /*3080*/  BSYNC B1 ;  /* 0x0000000000017941 */ /* 0x000fea0003800000 */
.L_x_62:
        /* <DEDUP_REMOVED lines=9> */
.L_x_65:
[----:B------:R-:W-:Y:S05]  /*3120*/  BSYNC B1 ;  /* 0x0000000000017941 */ /* 0x000fea0003800000 */
.L_x_64:
        /* <DEDUP_REMOVED lines=10> */
.L_x_67:
[----:B------:R-:W-:Y:S05]  /*31d0*/  BSYNC B1 ;  /* 0x0000000000017941 */ /* 0x000fea0003800000 */
.L_x_66:
        /* <DEDUP_REMOVED lines=10> */
.L_x_69:
[----:B------:R-:W-:Y:S05]  /*3280*/  BSYNC B1 ;  /* 0x0000000000017941 */ /* 0x000fea0003800000 */
.L_x_68:
        /* <DEDUP_REMOVED lines=9> */
.L_x_71:
[----:B------:R-:W-:Y:S05]  /*3320*/  BSYNC B1 ;  /* 0x0000000000017941 */ /* 0x000fea0003800000 */
.L_x_70:
        /* <DEDUP_REMOVED lines=9> */
.L_x_73:
[----:B------:R-:W-:Y:S05]  /*33c0*/  BSYNC B1 ;  /* 0x0000000000017941 */ /* 0x000fea0003800000 */
.L_x_72:
        /* <DEDUP_REMOVED lines=10> */
.L_x_75:
[----:B------:R-:W-:Y:S05]  /*3470*/  BSYNC B1 ;  /* 0x0000000000017941 */ /* 0x000fea0003800000 */
.L_x_74:
        /* <DEDUP_REMOVED lines=10> */
.L_x_77:
[----:B------:R-:W-:Y:S05]  /*3520*/  BSYNC B1 ;  /* 0x0000000000017941 */ /* 0x000fea0003800000 */
.L_x_76:
        /* <DEDUP_REMOVED lines=9> */
.L_x_79:
[----:B------:R-:W-:Y:S05]  /*35c0*/  BSYNC B1 ;  /* 0x0000000000017941 */ /* 0x000fea0003800000 */
.L_x_78:
        /* <DEDUP_REMOVED lines=9> */
.L_x_81:
[----:B------:R-:W-:Y:S05]  /*3660*/  BSYNC B1 ;  /* 0x0000000000017941 */ /* 0x000fea0003800000 */
.L_x_80:
        /* <DEDUP_REMOVED lines=10> */
.L_x_83:
[----:B------:R-:W-:Y:S05]  /*3710*/  BSYNC B1 ;  /* 0x0000000000017941 */ /* 0x000fea0003800000 */
.L_x_82:
        /* <DEDUP_REMOVED lines=10> */
.L_x_85:
[----:B------:R-:W-:Y:S05]  /*37c0*/  BSYNC B1 ;  /* 0x0000000000017941 */ /* 0x000fea0003800000 */
.L_x_84:
        /* <DEDUP_REMOVED lines=9> */
.L_x_87:
[----:B------:R-:W-:Y:S05]  /*3860*/  BSYNC B1 ;  /* 0x0000000000017941 */ /* 0x000fea0003800000 */
.L_x_86:
        /* <DEDUP_REMOVED lines=9> */
.L_x_89:
[----:B------:R-:W-:Y:S05]  /*3900*/  BSYNC B1 ;  /* 0x0000000000017941 */ /* 0x000fea0003800000 */
.L_x_88:
        /* <DEDUP_REMOVED lines=10> */
.L_x_91:
[----:B------:R-:W-:Y:S05]  /*39b0*/  BSYNC B1 ;  /* 0x0000000000017941 */ /* 0x000fea0003800000 */
.L_x_90:
        /* <DEDUP_REMOVED lines=10> */
.L_x_93:
[----:B------:R-:W-:Y:S05]  /*3a60*/  BSYNC B1 ;  /* 0x0000000000017941 */ /* 0x000fea0003800000 */
.L_x_92:
        /* <DEDUP_REMOVED lines=9> */
.L_x_95:
[----:B------:R-:W-:Y:S05]  /*3b00*/  BSYNC B1 ;  /* 0x0000000000017941 */ /* 0x000fea0003800000 */
.L_x_94:
        /* <DEDUP_REMOVED lines=9> */
.L_x_97:
[----:B------:R-:W-:Y:S05]  /*3ba0*/  BSYNC B1 ;  /* 0x0000000000017941 */ /* 0x000fea0003800000 */
.L_x_96:
        /* <DEDUP_REMOVED lines=10> */
.L_x_99:
[----:B------:R-:W-:Y:S05]  /*3c50*/  BSYNC B1 ;  /* 0x0000000000017941 */ /* 0x000fea0003800000 */
.L_x_98:
        /* <DEDUP_REMOVED lines=10> */
.L_x_101:
[----:B------:R-:W-:Y:S05]  /*3d00*/  BSYNC B1 ;  /* 0x0000000000017941 */ /* 0x000fea0003800000 */
.L_x_100:
        /* <DEDUP_REMOVED lines=9> */
.L_x_103:
[----:B------:R-:W-:Y:S05]  /*3da0*/  BSYNC B1 ;  /* 0x0000000000017941 */ /* 0x000fea0003800000 */
.L_x_102:
        /* <DEDUP_REMOVED lines=9> */
.L_x_105:
[----:B------:R-:W-:Y:S05]  /*3e40*/  BSYNC B1 ;  /* 0x0000000000017941 */ /* 0x000fea0003800000 */
.L_x_104:
        /* <DEDUP_REMOVED lines=10> */
.L_x_107:
[----:B------:R-:W-:Y:S05]  /*3ef0*/  BSYNC B1 ;  /* 0x0000000000017941 */ /* 0x000fea0003800000 */
.L_x_106:
        /* <DEDUP_REMOVED lines=10> */
.L_x_109:
[----:B------:R-:W-:Y:S05]  /*3fa0*/  BSYNC B1 ;  /* 0x0000000000017941 */ /* 0x000fea0003800000 */
.L_x_108:
        /* <DEDUP_REMOVED lines=9> */
.L_x_111:
[----:B------:R-:W-:Y:S05]  /*4040*/  BSYNC B1 ;  /* 0x0000000000017941 */ /* 0x000fea0003800000 */
.L_x_110:
        /* <DEDUP_REMOVED lines=9> */
.L_x_113:
[----:B------:R-:W-:Y:S05]  /*40e0*/  BSYNC B1 ;  /* 0x0000000000017941 */ /* 0x000fea0003800000 */
.L_x_112:
        /* <DEDUP_REMOVED lines=10> */
.L_x_115:
[----:B------:R-:W-:Y:S05]  /*4190*/  BSYNC B1 ;  /* 0x0000000000017941 */ /* 0x000fea0003800000 */
.L_x_114:
        /* <DEDUP_REMOVED lines=10> */
.L_x_117:
[----:B------:R-:W-:Y:S05]  /*4240*/  BSYNC B1 ;  /* 0x0000000000017941 */ /* 0x000fea0003800000 */
.L_x_116:
        /* <DEDUP_REMOVED lines=9> */
.L_x_119:
[----:B------:R-:W-:Y:S05]  /*42e0*/  BSYNC B1 ;  /* 0x0000000000017941 */ /* 0x000fea0003800000 */
.L_x_118:
        /* <DEDUP_REMOVED lines=9> */
.L_x_121:
[----:B------:R-:W-:Y:S05]  /*4380*/  BSYNC B1 ;  /* 0x0000000000017941 */ /* 0x000fea0003800000 */
.L_x_120:
        /* <DEDUP_REMOVED lines=10> */
.L_x_123:
[----:B------:R-:W-:Y:S05]  /*4430*/  BSYNC B1 ;  /* 0x0000000000017941 */ /* 0x000fea0003800000 */
.L_x_122:
        /* <DEDUP_REMOVED lines=10> */
.L_x_125:
[----:B------:R-:W-:Y:S05]  /*44e0*/  BSYNC B1 ;  /* 0x0000000000017941 */ /* 0x000fea0003800000 */
.L_x_124:
        /* <DEDUP_REMOVED lines=9> */
.L_x_127:
[----:B------:R-:W-:Y:S05]  /*4580*/  BSYNC B1 ;  /* 0x0000000000017941 */ /* 0x000fea0003800000 */
.L_x_126:
        /* <DEDUP_REMOVED lines=9> */
.L_x_129:
[----:B------:R-:W-:Y:S05]  /*4620*/  BSYNC B1 ;  /* 0x0000000000017941 */ /* 0x000fea0003800000 */
.L_x_128:
        /* <DEDUP_REMOVED lines=10> */
.L_x_131:
[----:B------:R-:W-:Y:S05]  /*46d0*/  BSYNC B1 ;  /* 0x0000000000017941 */ /* 0x000fea0003800000 */
.L_x_130:
        /* <DEDUP_REMOVED lines=10> */
.L_x_133:
[----:B------:R-:W-:Y:S05]  /*4780*/  BSYNC B1 ;  /* 0x0000000000017941 */ /* 0x000fea0003800000 */
.L_x_132:
        /* <DEDUP_REMOVED lines=9> */
.L_x_135:
[----:B------:R-:W-:Y:S05]  /*4820*/  BSYNC B1 ;  /* 0x0000000000017941 */ /* 0x000fea0003800000 */
.L_x_134:
        /* <DEDUP_REMOVED lines=9> */
.L_x_137:
[----:B------:R-:W-:Y:S05]  /*48c0*/  BSYNC B1 ;  /* 0x0000000000017941 */ /* 0x000fea0003800000 */
.L_x_136:
        /* <DEDUP_REMOVED lines=10> */
.L_x_139:
[----:B------:R-:W-:Y:S05]  /*4970*/  BSYNC B1 ;  /* 0x0000000000017941 */ /* 0x000fea0003800000 */
.L_x_138:
        /* <DEDUP_REMOVED lines=10> */
.L_x_141:
[----:B------:R-:W-:Y:S05]  /*4a20*/  BSYNC B1 ;  /* 0x0000000000017941 */ /* 0x000fea0003800000 */
.L_x_140:
        /* <DEDUP_REMOVED lines=9> */
.L_x_143:
[----:B------:R-:W-:Y:S05]  /*4ac0*/  BSYNC B1 ;  /* 0x0000000000017941 */ /* 0x000fea0003800000 */
.L_x_142:
        /* <DEDUP_REMOVED lines=9> */
.L_x_145:
[----:B------:R-:W-:Y:S05]  /*4b60*/  BSYNC B1 ;  /* 0x0000000000017941 */ /* 0x000fea0003800000 */
.L_x_144:
        /* <DEDUP_REMOVED lines=10> */
.L_x_147:
[----:B------:R-:W-:Y:S05]  /*4c10*/  BSYNC B1 ;  /* 0x0000000000017941 */ /* 0x000fea0003800000 */
.L_x_146:
        /* <DEDUP_REMOVED lines=10> */
.L_x_149:
[----:B------:R-:W-:Y:S05]  /*4cc0*/  BSYNC B1 ;  /* 0x0000000000017941 */ /* 0x000fea0003800000 */
.L_x_148:
        /* <DEDUP_REMOVED lines=9> */
.L_x_151:
[----:B------:R-:W-:Y:S05]  /*4d60*/  BSYNC B1 ;  /* 0x0000000000017941 */ /* 0x000fea0003800000 */
.L_x_150:
        /* <DEDUP_REMOVED lines=9> */
.L_x_153:
[----:B------:R-:W-:Y:S05]  /*4e00*/  BSYNC B1 ;  /* 0x0000000000017941 */ /* 0x000fea0003800000 */
.L_x_152:
        /* <DEDUP_REMOVED lines=10> */
.L_x_155:
[----:B------:R-:W-:Y:S05]  /*4eb0*/  BSYNC B1 ;  /* 0x0000000000017941 */ /* 0x000fea0003800000 */
.L_x_154:
        /* <DEDUP_REMOVED lines=10> */
.L_x_157:
[----:B------:R-:W-:Y:S05]  /*4f60*/  BSYNC B1 ;  /* 0x0000000000017941 */ /* 0x000fea0003800000 */
.L_x_156:
        /* <DEDUP_REMOVED lines=9> */
.L_x_159:
[----:B------:R-:W-:Y:S05]  /*5000*/  BSYNC B1 ;  /* 0x0000000000017941 */ /* 0x000fea0003800000 */
.L_x_158:
        /* <DEDUP_REMOVED lines=9> */
.L_x_161:
[----:B------:R-:W-:Y:S05]  /*50a0*/  BSYNC B1 ;  /* 0x0000000000017941 */ /* 0x000fea0003800000 */
.L_x_160:
        /* <DEDUP_REMOVED lines=10> */
.L_x_163:
[----:B------:R-:W-:Y:S05]  /*5150*/  BSYNC B1 ;  /* 0x0000000000017941 */ /* 0x000fea0003800000 */
.L_x_162:
        /* <DEDUP_REMOVED lines=10> */
.L_x_165:
[----:B------:R-:W-:Y:S05]  /*5200*/  BSYNC B1 ;  /* 0x0000000000017941 */ /* 0x000fea0003800000 */
.L_x_164:
        /* <DEDUP_REMOVED lines=9> */
.L_x_167:
[----:B------:R-:W-:Y:S05]  /*52a0*/  BSYNC B1 ;  /* 0x0000000000017941 */ /* 0x000fea0003800000 */
.L_x_166:
        /* <DEDUP_REMOVED lines=9> */
.L_x_169:
[----:B------:R-:W-:Y:S05]  /*5340*/  BSYNC B1 ;  /* 0x0000000000017941 */ /* 0x000fea0003800000 */
.L_x_168:
        /* <DEDUP_REMOVED lines=10> */
.L_x_171:
[----:B------:R-:W-:Y:S05]  /*53f0*/  BSYNC B1 ;  /* 0x0000000000017941 */ /* 0x000fea0003800000 */
.L_x_170:
        /* <DEDUP_REMOVED lines=10> */
.L_x_173:
[----:B------:R-:W-:Y:S05]  /*54a0*/  BSYNC B1 ;  /* 0x0000000000017941 */ /* 0x000fea0003800000 */
.L_x_172:
        /* <DEDUP_REMOVED lines=9> */
.L_x_175:
[----:B------:R-:W-:Y:S05]  /*5540*/  BSYNC B1 ;  /* 0x0000000000017941 */ /* 0x000fea0003800000 */
.L_x_174:
        /* <DEDUP_REMOVED lines=9> */
.L_x_177:
[----:B------:R-:W-:Y:S05]  /*55e0*/  BSYNC B1 ;  /* 0x0000000000017941 */ /* 0x000fea0003800000 */
.L_x_176:
        /* <DEDUP_REMOVED lines=10> */
.L_x_179:
[----:B------:R-:W-:Y:S05]  /*5690*/  BSYNC B1 ;  /* 0x0000000000017941 */ /* 0x000fea0003800000 */
.L_x_178:
        /* <DEDUP_REMOVED lines=10> */
.L_x_181:
[----:B------:R-:W-:Y:S05]  /*5740*/  BSYNC B1 ;  /* 0x0000000000017941 */ /* 0x000fea0003800000 */
.L_x_180:
        /* <DEDUP_REMOVED lines=9> */
.L_x_183:
[----:B------:R-:W-:Y:S05]  /*57e0*/  BSYNC B1 ;  /* 0x0000000000017941 */ /* 0x000fea0003800000 */
.L_x_182:
        /* <DEDUP_REMOVED lines=9> */
.L_x_185:
[----:B------:R-:W-:Y:S05]  /*5880*/  BSYNC B1 ;  /* 0x0000000000017941 */ /* 0x000fea0003800000 */
.L_x_184:
        /* <DEDUP_REMOVED lines=10> */
.L_x_187:
[----:B------:R-:W-:Y:S05]  /*5930*/  BSYNC B1 ;  /* 0x0000000000017941 */ /* 0x000fea0003800000 */
.L_x_186:
        /* <DEDUP_REMOVED lines=10> */
.L_x_189:
[----:B------:R-:W-:Y:S05]  /*59e0*/  BSYNC B1 ;  /* 0x0000000000017941 */ /* 0x000fea0003800000 */
.L_x_188:
        /* <DEDUP_REMOVED lines=9> */
.L_x_191:
[----:B------:R-:W-:Y:S05]  /*5a80*/  BSYNC B1 ;  /* 0x0000000000017941 */ /* 0x000fea0003800000 */
.L_x_190:
        /* <DEDUP_REMOVED lines=9> */
.L_x_193:
[----:B------:R-:W-:Y:S05]  /*5b20*/  BSYNC B1 ;  /* 0x0000000000017941 */ /* 0x000fea0003800000 */
.L_x_192:
        /* <DEDUP_REMOVED lines=10> */
.L_x_195:
[----:B------:R-:W-:Y:S05]  /*5bd0*/  BSYNC B1 ;  /* 0x0000000000017941 */ /* 0x000fea0003800000 */
.L_x_194:
        /* <DEDUP_REMOVED lines=10> */
.L_x_197:
[----:B------:R-:W-:Y:S05]  /*5c80*/  BSYNC B1 ;  /* 0x0000000000017941 */ /* 0x000fea0003800000 */
.L_x_196:
        /* <DEDUP_REMOVED lines=9> */
.L_x_199:
[----:B------:R-:W-:Y:S05]  /*5d20*/  BSYNC B1 ;  /* 0x0000000000017941 */ /* 0x000fea0003800000 */
.L_x_198:
        /* <DEDUP_REMOVED lines=9> */
.L_x_201:
[----:B------:R-:W-:Y:S05]  /*5dc0*/  BSYNC B1 ;  /* 0x0000000000017941 */ /* 0x000fea0003800000 */
.L_x_200:
        /* <DEDUP_REMOVED lines=10> */
.L_x_203:
[----:B------:R-:W-:Y:S05]  /*5e70*/  BSYNC B1 ;  /* 0x0000000000017941 */ /* 0x000fea0003800000 */
.L_x_202:
        /* <DEDUP_REMOVED lines=10> */
.L_x_205:
[----:B------:R-:W-:Y:S05]  /*5f20*/  BSYNC B1 ;  /* 0x0000000000017941 */ /* 0x000fea0003800000 */
.L_x_204:
        /* <DEDUP_REMOVED lines=9> */
.L_x_207:
[----:B------:R-:W-:Y:S05]  /*5fc0*/  BSYNC B1 ;  /* 0x0000000000017941 */ /* 0x000fea0003800000 */
.L_x_206:
        /* <DEDUP_REMOVED lines=9> */
.L_x_209:
[----:B------:R-:W-:Y:S05]  /*6060*/  BSYNC B1 ;  /* 0x0000000000017941 */ /* 0x000fea0003800000 */
.L_x_208:
        /* <DEDUP_REMOVED lines=10> */
.L_x_211:
[----:B------:R-:W-:Y:S05]  /*6110*/  BSYNC B1 ;  /* 0x0000000000017941 */ /* 0x000fea0003800000 */
.L_x_210:
        /* <DEDUP_REMOVED lines=10> */
.L_x_213:
[----:B------:R-:W-:Y:S05]  /*61c0*/  BSYNC B1 ;  /* 0x0000000000017941 */ /* 0x000fea0003800000 */
.L_x_212:
        /* <DEDUP_REMOVED lines=9> */
.L_x_215:
[----:B------:R-:W-:Y:S05]  /*6260*/  BSYNC B1 ;  /* 0x0000000000017941 */ /* 0x000fea0003800000 */
.L_x_214:
        /* <DEDUP_REMOVED lines=9> */
.L_x_217:
[----:B------:R-:W-:Y:S05]  /*6300*/  BSYNC B1 ;  /* 0x0000000000017941 */ /* 0x000fea0003800000 */
.L_x_216:
        /* <DEDUP_REMOVED lines=10> */
.L_x_219:
[----:B------:R-:W-:Y:S05]  /*63b0*/  BSYNC B1 ;  /* 0x0000000000017941 */ /* 0x000fea0003800000 */
.L_x_218:
        /* <DEDUP_REMOVED lines=10> */
.L_x_221:
[----:B------:R-:W-:Y:S05]  /*6460*/  BSYNC B1 ;  /* 0x0000000000017941 */ /* 0x000fea0003800000 */
.L_x_220:
        /* <DEDUP_REMOVED lines=9> */
.L_x_223:
[----:B------:R-:W-:Y:S05]  /*6500*/  BSYNC B1 ;  /* 0x0000000000017941 */ /* 0x000fea0003800000 */
.L_x_222:
        /* <DEDUP_REMOVED lines=9> */
.L_x_225:
[----:B------:R-:W-:Y:S05]  /*65a0*/  BSYNC B1 ;  /* 0x0000000000017941 */ /* 0x000fea0003800000 */
.L_x_224:
        /* <DEDUP_REMOVED lines=10> */
.L_x_227:
[----:B------:R-:W-:Y:S05]  /*6650*/  BSYNC B1 ;  /* 0x0000000000017941 */ /* 0x000fea0003800000 */
.L_x_226:
        /* <DEDUP_REMOVED lines=10> */
.L_x_229:
[----:B------:R-:W-:Y:S05]  /*6700*/  BSYNC B1 ;  /* 0x0000000000017941 */ /* 0x000fea0003800000 */
.L_x_228:
        /* <DEDUP_REMOVED lines=9> */
.L_x_231:
[----:B------:R-:W-:Y:S05]  /*67a0*/  BSYNC B1 ;  /* 0x0000000000017941 */ /* 0x000fea0003800000 */
.L_x_230:
        /* <DEDUP_REMOVED lines=9> */
.L_x_233:
[----:B------:R-:W-:Y:S05]  /*6840*/  BSYNC B1 ;  /* 0x0000000000017941 */ /* 0x000fea0003800000 */
.L_x_232:
        /* <DEDUP_REMOVED lines=10> */
.L_x_235:
[----:B------:R-:W-:Y:S05]  /*68f0*/  BSYNC B1 ;  /* 0x0000000000017941 */ /* 0x000fea0003800000 */
.L_x_234:
        /* <DEDUP_REMOVED lines=10> */
.L_x_237:
[----:B------:R-:W-:Y:S05]  /*69a0*/  BSYNC B1 ;  /* 0x0000000000017941 */ /* 0x000fea0003800000 */
.L_x_236:
        /* <DEDUP_REMOVED lines=9> */
.L_x_239:
[----:B------:R-:W-:Y:S05]  /*6a40*/  BSYNC B1 ;  /* 0x0000000000017941 */ /* 0x000fea0003800000 */
.L_x_238:
        /* <DEDUP_REMOVED lines=9> */
.L_x_241:
[----:B------:R-:W-:Y:S05]  /*6ae0*/  BSYNC B1 ;  /* 0x0000000000017941 */ /* 0x000fea0003800000 */
.L_x_240:
        /* <DEDUP_REMOVED lines=10> */
.L_x_243:
[----:B------:R-:W-:Y:S05]  /*6b90*/  BSYNC B1 ;  /* 0x0000000000017941 */ /* 0x000fea0003800000 */
.L_x_242:
        /* <DEDUP_REMOVED lines=10> */
.L_x_245:
[----:B------:R-:W-:Y:S05]  /*6c40*/  BSYNC B1 ;  /* 0x0000000000017941 */ /* 0x000fea0003800000 */
.L_x_244:
        /* <DEDUP_REMOVED lines=9> */
.L_x_247:
[----:B------:R-:W-:Y:S05]  /*6ce0*/  BSYNC B1 ;  /* 0x0000000000017941 */ /* 0x000fea0003800000 */
.L_x_246:
        /* <DEDUP_REMOVED lines=9> */
.L_x_249:
[----:B------:R-:W-:Y:S05]  /*6d80*/  BSYNC B1 ;  /* 0x0000000000017941 */ /* 0x000fea0003800000 */
.L_x_248:
        /* <DEDUP_REMOVED lines=10> */
.L_x_251:
[----:B------:R-:W-:Y:S05]  /*6e30*/  BSYNC B1 ;  /* 0x0000000000017941 */ /* 0x000fea0003800000 */
.L_x_250:
        /* <DEDUP_REMOVED lines=10> */
.L_x_253:
[----:B------:R-:W-:Y:S05]  /*6ee0*/  BSYNC B1 ;  /* 0x0000000000017941 */ /* 0x000fea0003800000 */
.L_x_252:
        /* <DEDUP_REMOVED lines=9> */
.L_x_255:
[----:B------:R-:W-:Y:S05]  /*6f80*/  BSYNC B1 ;  /* 0x0000000000017941 */ /* 0x000fea0003800000 */
.L_x_254:
        /* <DEDUP_REMOVED lines=9> */
.L_x_257:
[----:B------:R-:W-:Y:S05]  /*7020*/  BSYNC B1 ;  /* 0x0000000000017941 */ /* 0x000fea0003800000 */
.L_x_256:
        /* <DEDUP_REMOVED lines=10> */
.L_x_259:
[----:B------:R-:W-:Y:S05]  /*70d0*/  BSYNC B1 ;  /* 0x0000000000017941 */ /* 0x000fea0003800000 */
.L_x_258:
        /* <DEDUP_REMOVED lines=10> */
.L_x_261:
[----:B------:R-:W-:Y:S05]  /*7180*/  BSYNC B1 ;  /* 0x0000000000017941 */ /* 0x000fea0003800000 */
.L_x_260:
        /* <DEDUP_REMOVED lines=9> */
.L_x_263:
[----:B------:R-:W-:Y:S05]  /*7220*/  BSYNC B1 ;  /* 0x0000000000017941 */ /* 0x000fea0003800000 */
.L_x_262:
        /* <DEDUP_REMOVED lines=9> */
.L_x_265:
[----:B------:R-:W-:Y:S05]  /*72c0*/  BSYNC B1 ;  /* 0x0000000000017941 */ /* 0x000fea0003800000 */
.L_x_264:
        /* <DEDUP_REMOVED lines=10> */
.L_x_267:
[----:B------:R-:W-:Y:S05]  /*7370*/  BSYNC B1 ;  /* 0x0000000000017941 */ /* 0x000fea0003800000 */
.L_x_266:
        /* <DEDUP_REMOVED lines=10> */
.L_x_269:
[----:B------:R-:W-:Y:S05]  /*7420*/  BSYNC B1 ;  /* 0x0000000000017941 */ /* 0x000fea0003800000 */
.L_x_268:
        /* <DEDUP_REMOVED lines=9> */
.L_x_271:
[----:B------:R-:W-:Y:S05]  /*74c0*/  BSYNC B1 ;  /* 0x0000000000017941 */ /* 0x000fea0003800000 */
.L_x_270:
        /* <DEDUP_REMOVED lines=9> */
.L_x_273:
[----:B------:R-:W-:Y:S05]  /*7560*/  BSYNC B1 ;  /* 0x0000000000017941 */ /* 0x000fea0003800000 */
.L_x_272:
        /* <DEDUP_REMOVED lines=10> */
.L_x_275:
[----:B------:R-:W-:Y:S05]  /*7610*/  BSYNC B1 ;  /* 0x0000000000017941 */ /* 0x000fea0003800000 */
.L_x_274:
        /* <DEDUP_REMOVED lines=10> */
.L_x_277:
[----:B------:R-:W-:Y:S05]  /*76c0*/  BSYNC B1 ;  /* 0x0000000000017941 */ /* 0x000fea0003800000 */
.L_x_276:
[----:B01---5:R-:W-:Y:S01]  /*76d0*/  LOP3.LUT R6, R152, 0xffffe000, RZ, 0xc0, !PT ;  /* 0xffffe00098067812 */ /* 0x023fe200078ec0ff */
        /* <DEDUP_REMOVED lines=8> */
.L_x_279:
[----:B------:R-:W-:Y:S05]  /*7760*/  BSYNC B1 ;  /* 0x0000000000017941 */ /* 0x000fea0003800000 */
.L_x_278:
[----:B0-2--5:R-:W-:Y:S01]  /*7770*/  LOP3.LUT R4, R152, 0xffffe000, RZ, 0xc0, !PT ;  /* 0xffffe00098047812 */ /* 0x025fe200078ec0ff */
[----:B------:R-:W-:Y:S01]  /*7780*/  @P1 IMAD.MOV.U32 R5, RZ, RZ, R11 ;  /* 0x000000ffff051224 */ /* 0x000fe200078e000b */
[----:B------:R-:W-:Y:S01]  /*7790*/  ISETP.GT.AND P0, PT, R0, 0x8, P0 ;  /* 0x000000080000780c */ /* 0x000fe20000704270 */
[----:B------:R-:W-:Y:S02]  /*77a0*/  BSSY B1, `(.L_x_280) ;  /* 0x0000008000017945 */ /* 0x000fe40003800000 */
[----:B------:R-:W-:Y:S01]  /*77b0*/  FMUL R3, R4, R155 ;  /* 0x0000009b04037220 */ /* 0x000fe20000400000 */
[----:B------:R-:W-:-:S03]  /*77c0*/  @P1 IMAD.MOV.U32 R4, RZ, RZ, R10 ;  /* 0x000000ffff041224 */ /* 0x000fc600078e000a */
[----:B------:R-:W-:-:S05]  /*77d0*/  FFMA R3, R150, R154, R3 ;  /* 0x0000009a96037223 */ /* 0x000fca0000000003 */
[----:B------:R-:W-:-:S05]  /*77e0*/  F2FP.TF32.F32.PACK_B R3, R3 ;  /* 0x00000003ff03723e */ /* 0x000fca00024050ff */
[----:B------:R0:W-:Y:S01]  /*77f0*/  @P1 STG.E desc[UR36][R4.64+0x3e0], R3 ;  /* 0x0003e00304001986 */ /* 0x0001e2000c101924 */
[----:B------:R-:W-:Y:S05]  /*7800*/  @!P0 BRA `(.L_x_281) ;  /* 0x0000000000048947 */ /* 0x000fea0003800000 */
[----:B------:R2:W5:Y:S02]  /*7810*/  LDG.E.LTC128B R152, desc[UR36][R8.64+0x3e4] ;  /* 0x0003e42408987981 */ /* 0x000564000c1e1920 */
.L_x_281:
[----:B------:R-:W-:Y:S05]  /*7820*/  BSYNC B1 ;  /* 0x0000000000017941 */ /* 0x000fea0003800000 */
.L_x_280:
[----:B------:R-:W-:Y:S05]  /*7830*/  @!P0 BRA `(.L_x_282) ;  /* 0x0000002400308947 */ /* 0x000fea0003800000 */
[----:B-----5:R-:W-:-:S05]  /*7840*/  LOP3.LUT R152, R152, 0xffffe000, RZ, 0xc0, !PT ;  /* 0xffffe00098987812 */ /* 0x020fca00078ec0ff */
[----:B------:R-:W-:-:S04]  /*7850*/  FMUL R152, R152, R155 ;  /* 0x0000009b98987220 */ /* 0x000fc80000400000 */
[----:B------:R-:W-:-:S05]  /*7860*/  FFMA R151, R151, R154, R152 ;  /* 0x0000009a97977223 */ /* 0x000fca0000000098 */
[----:B------:R-:W-:-:S05]  /*7870*/  F2FP.TF32.F32.PACK_B R151, R151 ;  /* 0x00000097ff97723e */ /* 0x000fca00024050ff */
[----:B------:R0:W-:Y:S01]  /*7880*/  STG.E desc[UR36][R10.64+0x3e4], R151 ;  /* 0x0003e4970a007986 */ /* 0x0001e2000c101924 */
[----:B------:R-:W-:Y:S05]  /*7890*/  BRA `(.L_x_282) ;  /* 0x0000002400187947 */ /* 0x000fea0003800000 */
.L_x_29:
[----:B------:R-:W-:Y:S01]  /*78a0*/  ISETP.GT.AND P3, PT, R3, 0x1, PT ;  /* 0x000000010300780c */ /* 0x000fe20003f64270 */
[----:B------:R-:W-:Y:S01]  /*78b0*/  ULDC.64 UR4, c[0x0][0x5c0] ;  /* 0x0001700000047ab9 */ /* 0x000fe20000000a00 */
[-C--:B------:R-:W-:Y:S01]  /*78c0*/  FMUL R9, R24, R154.reuse ;  /* 0x0000009a18097220 */ /* 0x080fe20000400000 */
[----:B------:R-:W-:Y:S01]  /*78d0*/  LEA R4, P4, R162, UR4, 0x2 ;  /* 0x00000004a2047c11 */ /* 0x000fe2000f8810ff */
[-C--:B------:R-:W-:Y:S01]  /*78e0*/  FMUL R25, R25, R154.reuse ;  /* 0x0000009a19197220 */ /* 0x080fe20000400000 */
[----:B------:R-:W-:Y:S01]  /*78f0*/  ISETP.GT.AND P0, PT, R0, RZ, P3 ;  /* 0x000000ff0000720c */ /* 0x000fe20001f04270 */
[-C--:B------:R-:W-:Y:S01]  /*7900*/  FMUL R27, R27, R154.reuse ;  /* 0x0000009a1b1b7220 */ /* 0x080fe20000400000 */
[----:B------:R-:W-:Y:S01]  /*7910*/  LEA.HI.X R5, R162, UR5, R171, 0x2, P4 ;  /* 0x00000005a2057c11 */ /* 0x000fe2000a0f14ab */
[-C--:B------:R-:W-:Y:S01]  /*7920*/  FMUL R29, R29, R154.reuse ;  /* 0x0000009a1d1d7220 */ /* 0x080fe20000400000 */
[----:B------:R-:W-:Y:S01]  /*7930*/  F2FP.TF32.F32.PACK_B R9, R9 ;  /* 0x00000009ff09723e */ /* 0x000fe200024050ff */
[-C--:B------:R-:W-:Y:S01]  /*7940*/  FMUL R31, R31, R154.reuse ;  /* 0x0000009a1f1f7220 */ /* 0x080fe20000400000 */
[----:B------:R-:W-:Y:S01]  /*7950*/  F2FP.TF32.F32.PACK_B R25, R25 ;  /* 0x00000019ff19723e */ /* 0x000fe200024050ff */
[----:B------:R-:W-:Y:S01]  /*7960*/  FMUL R13, R32, R154 ;  /* 0x0000009a200d7220 */ /* 0x000fe20000400000 */
[C---:B------:R-:W-:Y:S01]  /*7970*/  SHF.L.U64.HI R7, R10.reuse, 0x5, R11 ;  /* 0x000000050a077819 */ /* 0x040fe2000001020b */
[----:B------:R0:W-:Y:S01]  /*7980*/  @P2 STG.E desc[UR36][R4.64], R9 ;  /* 0x0000000904002986 */ /* 0x0001e2000c101924 */
[----:B------:R-:W-:Y:S01]  /*7990*/  LEA R6, P4, R10, R4, 0x5 ;  /* 0x000000040a067211 */ /* 0x000fe200078828ff */
[-C--:B------:R-:W-:Y:S01]  /*79a0*/  FMUL R11, R26, R154.reuse ;  /* 0x0000009a1a0b7220 */ /* 0x080fe20000400000 */
[C---:B------:R-:W-:Y:S01]  /*79b0*/  ISETP.GT.AND P1, PT, R0.reuse, 0x8, P1 ;  /* 0x000000080000780c */ /* 0x040fe20000f24270 */
[----:B------:R-:W-:Y:S01]  /*79c0*/  @P0 STG.E desc[UR36][R4.64+0x4], R25 ;  /* 0x0000041904000986 */ /* 0x000fe2000c101924 */
[----:B------:R-:W-:Y:S01]  /*79d0*/  ISETP.GT.AND P2, PT, R3, 0x8, PT ;  /* 0x000000080300780c */ /* 0x000fe20003f44270 */
[----:B------:R-:W-:Y:S01]  /*79e0*/  IMAD.X R7, R7, 0x1, R5, P4 ;  /* 0x0000000107077824 */ /* 0x000fe200020e0605 */
[C---:B------:R-:W-:Y:S01]  /*79f0*/  ISETP.GT.AND P3, PT, R0.reuse, 0x8, P3 ;  /* 0x000000080000780c */ /* 0x040fe20001f64270 */
[-C--:B------:R-:W-:Y:S01]  /*7a00*/  FMUL R33, R33, R154.reuse ;  /* 0x0000009a21217220 */ /* 0x080fe20000400000 */
[----:B------:R-:W-:Y:S01]  /*7a10*/  ISETP.GT.AND P0, PT, R3, 0x9, PT ;  /* 0x000000090300780c */ /* 0x000fe20003f04270 */
[-C--:B------:R-:W-:Y:S01]  /*7a20*/  FMUL R35, R35, R154.reuse ;  /* 0x0000009a23237220 */ /* 0x080fe20000400000 */
[----:B------:R-:W-:Y:S01]  /*7a30*/  ISETP.GT.AND P5, PT, R0, RZ, P2 ;  /* 0x000000ff0000720c */ /* 0x000fe200017a4270 */
[-C--:B0-----:R-:W-:Y:S01]  /*7a40*/  FMUL R9, R28, R154.reuse ;  /* 0x0000009a1c097220 */ /* 0x081fe20000400000 */
[C---:B------:R-:W-:Y:S01]  /*7a50*/  ISETP.GT.AND P4, PT, R0.reuse, RZ, P0 ;  /* 0x000000ff0000720c */ /* 0x040fe20000784270 */
[-C--:B------:R-:W-:Y:S01]  /*7a60*/  FMUL R37, R37, R154.reuse ;  /* 0x0000009a25257220 */ /* 0x080fe20000400000 */
[----:B------:R-:W-:Y:S01]  /*7a70*/  F2FP.TF32.F32.PACK_B R11, R11 ;  /* 0x0000000bff0b723e */ /* 0x000fe200024050ff */
[-C--:B------:R-:W-:Y:S01]  /*7a80*/  FMUL R39, R39, R154.reuse ;  /* 0x0000009a27277220 */ /* 0x080fe20000400000 */
[----:B------:R-:W-:Y:S01]  /*7a90*/  F2FP.TF32.F32.PACK_B R27, R27 ;  /* 0x0000001bff1b723e */ /* 0x000fe200024050ff */
[-C--:B------:R-:W-:Y:S01]  /*7aa0*/  FMUL R41, R41, R154.reuse ;  /* 0x0000009a29297220 */ /* 0x080fe20000400000 */
[----:B------:R-:W-:Y:S01]  /*7ab0*/  F2FP.TF32.F32.PACK_B R9, R9 ;  /* 0x00000009ff09723e */ /* 0x000fe200024050ff */
[----:B------:R0:W-:Y:S01]  /*7ac0*/  @P1 STG.E desc[UR36][R6.64], R11 ;  /* 0x0000000b06001986 */ /* 0x0001e2000c101924 */
[----:B------:R-:W-:Y:S01]  /*7ad0*/  F2FP.TF32.F32.PACK_B R29, R29 ;  /* 0x0000001dff1d723e */ /* 0x000fe200024050ff */
[-C--:B------:R-:W-:Y:S01]  /*7ae0*/  FMUL R43, R43, R154.reuse ;  /* 0x0000009a2b2b7220 */ /* 0x080fe20000400000 */
[C---:B------:R-:W-:Y:S01]  /*7af0*/  ISETP.GT.AND P1, PT, R3.reuse, 0x10, PT ;  /* 0x000000100300780c */ /* 0x040fe20003f24270 */
[----:B------:R-:W-:Y:S01]  /*7b00*/  @P3 STG.E desc[UR36][R6.64+0x4], R27 ;  /* 0x0000041b06003986 */ /* 0x000fe2000c101924 */
[----:B------:R-:W-:Y:S01]  /*7b10*/  ISETP.GT.AND P3, PT, R3, 0x11, PT ;  /* 0x000000110300780c */ /* 0x000fe20003f64270 */
[-C--:B------:R-:W-:Y:S01]  /*7b20*/  FMUL R45, R45, R154.reuse ;  /* 0x0000009a2d2d7220 */ /* 0x080fe20000400000 */
[C---:B------:R-:W-:Y:S01]  /*7b30*/  ISETP.GT.AND P2, PT, R0.reuse, 0x8, P2 ;  /* 0x000000080000780c */ /* 0x040fe20001744270 */
[----:B------:R1:W-:Y:S01]  /*7b40*/  @P5 STG.E desc[UR36][R4.64+0x20], R9 ;  /* 0x0000200904005986 */ /* 0x0003e2000c101924 */
[C---:B------:R-:W-:Y:S01]  /*7b50*/  ISETP.GT.AND P0, PT, R0.reuse, 0x8, P0 ;  /* 0x000000080000780c */ /* 0x040fe20000704270 */
[-C--:B------:R-:W-:Y:S01]  /*7b60*/  FMUL R47, R47, R154.reuse ;  /* 0x0000009a2f2f7220 */ /* 0x080fe20000400000 */
[----:B------:R-:W-:Y:S01]  /*7b70*/  ISETP.GT.AND P5, PT, R0, RZ, P1 ;  /* 0x000000ff0000720c */ /* 0x000fe20000fa4270 */
[----:B------:R-:W-:Y:S01]  /*7b80*/  @P4 STG.E desc[UR36][R4.64+0x24], R29 ;  /* 0x0000241d04004986 */ /* 0x000fe2000c101924 */
[-C--:B0-----:R-:W-:Y:S01]  /*7b90*/  FMUL R11, R30, R154.reuse ;  /* 0x0000009a1e0b7220 */ /* 0x081fe20000400000 */
[----:B------:R-:W-:Y:S01]  /*7ba0*/  ISETP.GT.AND P4, PT, R0, RZ, P3 ;  /* 0x000000ff0000720c */ /* 0x000fe20001f84270 */
[-C--:B------:R-:W-:Y:S01]  /*7bb0*/  FMUL R49, R49, R154.reuse ;  /* 0x0000009a31317220 */ /* 0x080fe20000400000 */
[----:B------:R-:W-:Y:S01]  /*7bc0*/  F2FP.TF32.F32.PACK_B R31, R31 ;  /* 0x0000001fff1f723e */ /* 0x000fe200024050ff */
[-C--:B------:R-:W-:Y:S01]  /*7bd0*/  FMUL R51, R51, R154.reuse ;  /* 0x0000009a33337220 */ /* 0x080fe20000400000 */
[----:B------:R-:W-:Y:S01]  /*7be0*/  F2FP.TF32.F32.PACK_B R11, R11 ;  /* 0x0000000bff0b723e */ /* 0x000fe200024050ff */
[-C--:B------:R-:W-:Y:S01]  /*7bf0*/  FMUL R53, R53, R154.reuse ;  /* 0x0000009a35357220 */ /* 0x080fe20000400000 */
[----:B------:R-:W-:Y:S01]  /*7c00*/  F2FP.TF32.F32.PACK_B R13, R13 ;  /* 0x0000000dff0d723e */ /* 0x000fe200024050ff */
[-C--:B-1----:R-:W-:Y:S01]  /*7c10*/  FMUL R9, R34, R154.reuse ;  /* 0x0000009a22097220 */ /* 0x082fe20000400000 */
[----:B------:R-:W-:Y:S01]  /*7c20*/  F2FP.TF32.F32.PACK_B R33, R33 ;  /* 0x00000021ff21723e */ /* 0x000fe200024050ff */
[----:B------:R0:W-:Y:S01]  /*7c30*/  @P2 STG.E desc[UR36][R6.64+0x20], R11 ;  /* 0x0000200b06002986 */ /* 0x0001e2000c101924 */
[C---:B------:R-:W-:Y:S01]  /*7c40*/  ISETP.GT.AND P1, PT, R0.reuse, 0x8, P1 ;  /* 0x000000080000780c */ /* 0x040fe20000f24270 */
[-C--:B------:R-:W-:Y:S01]  /*7c50*/  FMUL R55, R55, R154.reuse ;  /* 0x0000009a37377220 */ /* 0x080fe20000400000 */
[C---:B------:R-:W-:Y:S01]  /*7c60*/  ISETP.GT.AND P2, PT, R3.reuse, 0x19, PT ;  /* 0x000000190300780c */ /* 0x040fe20003f44270 */
[----:B------:R-:W-:Y:S01]  /*7c70*/  @P0 STG.E desc[UR36][R6.64+0x24], R31 ;  /* 0x0000241f06000986 */ /* 0x000fe2000c101924 */
[----:B------:R-:W-:Y:S01]  /*7c80*/  ISETP.GT.AND P0, PT, R3, 0x18, PT ;  /* 0x000000180300780c */ /* 0x000fe20003f04270 */
[-C--:B------:R-:W-:Y:S01]  /*7c90*/  FMUL R57, R57, R154.reuse ;  /* 0x0000009a39397220 */ /* 0x080fe20000400000 */
[----:B------:R-:W-:Y:S01]  /*7ca0*/  F2FP.TF32.F32.PACK_B R9, R9 ;  /* 0x00000009ff09723e */ /* 0x000fe200024050ff */
[----:B------:R1:W-:Y:S01]  /*7cb0*/  @P5 STG.E desc[UR36][R4.64+0x40], R13 ;  /* 0x0000400d04005986 */ /* 0x0003e2000c101924 */
[C---:B------:R-:W-:Y:S01]  /*7cc0*/  ISETP.GT.AND P5, PT, R0.reuse, RZ, P0 ;  /* 0x000000ff0000720c */ /* 0x040fe200007a4270 */
[-C--:B------:R-:W-:Y:S01]  /*7cd0*/  FMUL R59, R59, R154.reuse ;  /* 0x0000009a3b3b7220 */ /* 0x080fe20000400000 */
[----:B------:R-:W-:Y:S01]  /*7ce0*/  F2FP.TF32.F32.PACK_B R35, R35 ;  /* 0x00000023ff23723e */ /* 0x000fe200024050ff */
[----:B------:R-:W-:Y:S01]  /*7cf0*/  @P4 STG.E desc[UR36][R4.64+0x44], R33 ;  /* 0x0000442104004986 */ /* 0x000fe2000c101924 */
[----:B------:R-:W-:Y:S01]  /*7d00*/  ISETP.GT.AND P4, PT, R0, 0x8, P3 ;  /* 0x000000080000780c */ /* 0x000fe20001f84270 */
[-C--:B0-----:R-:W-:Y:S01]  /*7d10*/  FMUL R11, R36, R154.reuse ;  /* 0x0000009a240b7220 */ /* 0x081fe20000400000 */
[----:B------:R-:W-:Y:S01]  /*7d20*/  ISETP.GT.AND P3, PT, R0, RZ, P2 ;  /* 0x000000ff0000720c */ /* 0x000fe20001764270 */
[----:B------:R0:W-:Y:S01]  /*7d30*/  @P1 STG.E desc[UR36][R6.64+0x40], R9 ;  /* 0x0000400906001986 */ /* 0x0001e2000c101924 */
[----:B------:R-:W-:Y:S01]  /*7d40*/  F2FP.TF32.F32.PACK_B R37, R37 ;  /* 0x00000025ff25723e */ /* 0x000fe200024050ff */
[-C--:B------:R-:W-:Y:S01]  /*7d50*/  FMUL R61, R61, R154.reuse ;  /* 0x0000009a3d3d7220 */ /* 0x080fe20000400000 */
[----:B------:R-:W-:Y:S01]  /*7d60*/  F2FP.TF32.F32.PACK_B R11, R11 ;  /* 0x0000000bff0b723e */ /* 0x000fe200024050ff */
[-C--:B-1----:R-:W-:Y:S01]  /*7d70*/  FMUL R13, R40, R154.reuse ;  /* 0x0000009a280d7220 */ /* 0x082fe20000400000 */
[----:B------:R-:W-:Y:S01]  /*7d80*/  ISETP.GT.AND P1, PT, R3, 0x20, PT ;  /* 0x000000200300780c */ /* 0x000fe20003f24270 */
[-C--:B------:R-:W-:Y:S01]  /*7d90*/  FMUL R63, R63, R154.reuse ;  /* 0x0000009a3f3f7220 */ /* 0x080fe20000400000 */
[C---:B------:R-:W-:Y:S01]  /*7da0*/  ISETP.GT.AND P0, PT, R0.reuse, 0x8, P0 ;  /* 0x000000080000780c */ /* 0x040fe20000704270 */
[-C--:B------:R-:W-:Y:S01]  /*7db0*/  FMUL R65, R65, R154.reuse ;  /* 0x0000009a41417220 */ /* 0x080fe20000400000 */
[----:B------:R-:W-:Y:S01]  /*7dc0*/  F2FP.TF32.F32.PACK_B R39, R39 ;  /* 0x00000027ff27723e */ /* 0x000fe200024050ff */
[----:B------:R-:W-:Y:S01]  /*7dd0*/  @P4 STG.E desc[UR36][R6.64+0x44], R35 ;  /* 0x0000442306004986 */ /* 0x000fe2000c101924 */
[----:B------:R-:W-:Y:S01]  /*7de0*/  ISETP.GT.AND P4, PT, R0, 0x8, P2 ;  /* 0x000000080000780c */ /* 0x000fe20001784270 */
[-C--:B0-----:R-:W-:Y:S01]  /*7df0*/  FMUL R9, R38, R154.reuse ;  /* 0x0000009a26097220 */ /* 0x081fe20000400000 */
[----:B------:R-:W-:Y:S01]  /*7e00*/  ISETP.GT.AND P2, PT, R3, 0x21, PT ;  /* 0x000000210300780c */ /* 0x000fe20003f44270 */
[----:B------:R0:W-:Y:S01]  /*7e10*/  @P5 STG.E desc[UR36][R4.64+0x60], R11 ;  /* 0x0000600b04005986 */ /* 0x0001e2000c101924 */
[C---:B------:R-:W-:Y:S01]  /*7e20*/  ISETP.GT.AND P5, PT, R0.reuse, RZ, P1 ;  /* 0x000000ff0000720c */ /* 0x040fe20000fa4270 */
[-C--:B------:R-:W-:Y:S01]  /*7e30*/  FMUL R67, R67, R154.reuse ;  /* 0x0000009a43437220 */ /* 0x080fe20000400000 */
[----:B------:R-:W-:Y:S01]  /*7e40*/  F2FP.TF32.F32.PACK_B R9, R9 ;  /* 0x00000009ff09723e */ /* 0x000fe200024050ff */
[----:B------:R-:W-:Y:S01]  /*7e50*/  @P3 STG.E desc[UR36][R4.64+0x64], R37 ;  /* 0x0000642504003986 */ /* 0x000fe2000c101924 */
[C---:B------:R-:W-:Y:S01]  /*7e60*/  ISETP.GT.AND P3, PT, R0.reuse, RZ, P2 ;  /* 0x000000ff0000720c */ /* 0x040fe20001764270 */
[-C--:B------:R-:W-:Y:S01]  /*7e70*/  FMUL R69, R69, R154.reuse ;  /* 0x0000009a45457220 */ /* 0x080fe20000400000 */
[----:B------:R-:W-:Y:S01]  /*7e80*/  F2FP.TF32.F32.PACK_B R13, R13 ;  /* 0x0000000dff0d723e */ /* 0x000fe200024050ff */
[----:B------:R1:W-:Y:S01]  /*7e90*/  @P0 STG.E desc[UR36][R6.64+0x60], R9 ;  /* 0x0000600906000986 */ /* 0x0003e2000c101924 */
[----:B------:R-:W-:Y:S01]  /*7ea0*/  F2FP.TF32.F32.PACK_B R41, R41 ;  /* 0x00000029ff29723e */ /* 0x000fe200024050ff */
[-C--:B------:R-:W-:Y:S01]  /*7eb0*/  FMUL R71, R71, R154.reuse ;  /* 0x0000009a47477220 */ /* 0x080fe20000400000 */
[C---:B------:R-:W-:Y:S01]  /*7ec0*/  ISETP.GT.AND P0, PT, R3.reuse, 0x28, PT ;  /* 0x000000280300780c */ /* 0x040fe20003f04270 */
[----:B------:R-:W-:Y:S01]  /*7ed0*/  @P4 STG.E desc[UR36][R6.64+0x64], R39 ;  /* 0x0000642706004986 */ /* 0x000fe2000c101924 */
[----:B------:R-:W-:Y:S01]  /*7ee0*/  ISETP.GT.AND P1, PT, R0, 0x8, P1 ;  /* 0x000000080000780c */ /* 0x000fe20000f24270 */
[-C--:B0-----:R-:W-:Y:S01]  /*7ef0*/  FMUL R11, R44, R154.reuse ;  /* 0x0000009a2c0b7220 */ /* 0x081fe20000400000 */
[C---:B------:R-:W-:Y:S01]  /*7f00*/  ISETP.GT.AND P4, PT, R0.reuse, 0x8, P2 ;  /* 0x000000080000780c */ /* 0x040fe20001784270 */
[----:B------:R0:W-:Y:S01]  /*7f10*/  @P5 STG.E desc[UR36][R4.64+0x80], R13 ;  /* 0x0000800d04005986 */ /* 0x0001e2000c101924 */
[----:B------:R-:W-:Y:S01]  /*7f20*/  ISETP.GT.AND P2, PT, R3, 0x29, PT ;  /* 0x000000290300780c */ /* 0x000fe20003f44270 */
[-C--:B------:R-:W-:Y:S01]  /*7f30*/  FMUL R73, R73, R154.reuse ;  /* 0x0000009a49497220 */ /* 0x080fe20000400000 */
[----:B------:R-:W-:Y:S01]  /*7f40*/  ISETP.GT.AND P5, PT, R0, RZ, P0 ;  /* 0x000000ff0000720c */ /* 0x000fe200007a4270 */
[-C--:B-1----:R-:W-:Y:S01]  /*7f50*/  FMUL R9, R42, R154.reuse ;  /* 0x0000009a2a097220 */ /* 0x082fe20000400000 */
[----:B------:R-:W-:Y:S01]  /*7f60*/  @P3 STG.E desc[UR36][R4.64+0x84], R41 ;  /* 0x0000842904003986 */ /* 0x000fe2000c101924 */
[----:B------:R-:W-:Y:S01]  /*7f70*/  ISETP.GT.AND P3, PT, R0, RZ, P2 ;  /* 0x000000ff0000720c */ /* 0x000fe20001764270 */
[-C--:B------:R-:W-:Y:S01]  /*7f80*/  FMUL R75, R75, R154.reuse ;  /* 0x0000009a4b4b7220 */ /* 0x080fe20000400000 */
[----:B------:R-:W-:Y:S01]  /*7f90*/  F2FP.TF32.F32.PACK_B R43, R43 ;  /* 0x0000002bff2b723e */ /* 0x000fe200024050ff */
[-C--:B------:R-:W-:Y:S01]  /*7fa0*/  FMUL R77, R77, R154.reuse ;  /* 0x0000009a4d4d7220 */ /* 0x080fe20000400000 */
[----:B------:R-:W-:Y:S01]  /*7fb0*/  F2FP.TF32.F32.PACK_B R9, R9 ;  /* 0x00000009ff09723e */ /* 0x000fe200024050ff */
[-C--:B------:R-:W-:Y:S01]  /*7fc0*/  FMUL R79, R79, R154.reuse ;  /* 0x0000009a4f4f7220 */ /* 0x080fe20000400000 */
[----:B------:R-:W-:Y:S01]  /*7fd0*/  F2FP.TF32.F32.PACK_B R11, R11 ;  /* 0x0000000bff0b723e */ /* 0x000fe200024050ff */
[-C--:B0-----:R-:W-:Y:S01]  /*7fe0*/  FMUL R13, R48, R154.reuse ;  /* 0x0000009a300d7220 */ /* 0x081fe20000400000 */
[----:B------:R-:W-:Y:S01]  /*7ff0*/  F2FP.TF32.F32.PACK_B R45, R45 ;  /* 0x0000002dff2d723e */ /* 0x000fe200024050ff */
[----:B------:R0:W-:Y:S01]  /*8000*/  @P1 STG.E desc[UR36][R6.64+0x80], R9 ;  /* 0x0000800906001986 */ /* 0x0001e2000c101924 */
[----:B------:R-:W-:Y:S01]  /*8010*/  ISETP.GT.AND P1, PT, R3, 0x30, PT ;  /* 0x000000300300780c */ /* 0x000fe20003f24270 */
[-C--:B------:R-:W-:Y:S01]  /*8020*/  FMUL R81, R81, R154.reuse ;  /* 0x0000009a51517220 */ /* 0x080fe20000400000 */
[C---:B------:R-:W-:Y:S01]  /*8030*/  ISETP.GT.AND P0, PT, R0.reuse, 0x8, P0 ;  /* 0x000000080000780c */ /* 0x040fe20000704270 */
[----:B------:R-:W-:Y:S01]  /*8040*/  @P4 STG.E desc[UR36][R6.64+0x84], R43 ;  /* 0x0000842b06004986 */ /* 0x000fe2000c101924 */
[C---:B------:R-:W-:Y:S01]  /*8050*/  ISETP.GT.AND P4, PT, R0.reuse, 0x8, P2 ;  /* 0x000000080000780c */ /* 0x040fe20001784270 */
[-C--:B------:R-:W-:Y:S01]  /*8060*/  FMUL R83, R83, R154.reuse ;  /* 0x0000009a53537220 */ /* 0x080fe20000400000 */
[----:B------:R-:W-:Y:S01]  /*8070*/  ISETP.GT.AND P2, PT, R3, 0x31, PT ;  /* 0x000000310300780c */ /* 0x000fe20003f44270 */
[----:B------:R1:W-:Y:S01]  /*8080*/  @P5 STG.E desc[UR36][R4.64+0xa0], R11 ;  /* 0x0000a00b04005986 */ /* 0x0003e2000c101924 */
[----:B------:R-:W-:Y:S01]  /*8090*/  ISETP.GT.AND P5, PT, R0, RZ, P1 ;  /* 0x000000ff0000720c */ /* 0x000fe20000fa4270 */
[-C--:B------:R-:W-:Y:S01]  /*80a0*/  FMUL R85, R85, R154.reuse ;  /* 0x0000009a55557220 */ /* 0x080fe20000400000 */
[----:B------:R-:W-:Y:S01]  /*80b0*/  F2FP.TF32.F32.PACK_B R47, R47 ;  /* 0x0000002fff2f723e */ /* 0x000fe200024050ff */
[-C--:B0-----:R-:W-:Y:S01]  /*80c0*/  FMUL R9, R46, R154.reuse ;  /* 0x0000009a2e097220 */ /* 0x081fe20000400000 */
        /* <DEDUP_REMOVED lines=9> */
[C---:B------:R-:W-:Y:S01]  /*8160*/  ISETP.GT.AND P1, PT, R0.reuse, 0x8, P1 ;  /* 0x000000080000780c */ /* 0x040fe20000f24270 */
[----:B------:R0:W-:Y:S01]  /*8170*/  @P0 STG.E desc[UR36][R6.64+0xa0], R9 ;  /* 0x0000a00906000986 */ /* 0x0001e2000c101924 */
[----:B------:R-:W-:Y:S01]  /*8180*/  ISETP.GT.AND P0, PT, R3, 0x38, PT ;  /* 0x000000380300780c */ /* 0x000fe20003f04270 */
[-C--:B------:R-:W-:Y:S01]  /*8190*/  FMUL R93, R93, R154.reuse ;  /* 0x0000009a5d5d7220 */ /* 0x080fe20000400000 */
[----:B------:R-:W-:Y:S01]  /*81a0*/  F2FP.TF32.F32.PACK_B R51, R51 ;  /* 0x00000033ff33723e */ /* 0x000fe200024050ff */
        /* <DEDUP_REMOVED lines=10> */
[C---:B------:R-:W-:Y:S01]  /*8250*/  ISETP.GT.AND P3, PT, R0.reuse, RZ, P2 ;  /* 0x000000ff0000720c */ /* 0x040fe20001764270 */
[-C--:B------:R-:W-:Y:S01]  /*8260*/  FMUL R99, R99, R154.reuse ;  /* 0x0000009a63637220 */ /* 0x080fe20000400000 */
[----:B------:R-:W-:Y:S01]  /*8270*/  F2FP.TF32.F32.PACK_B R53, R53 ;  /* 0x00000035ff35723e */ /* 0x000fe200024050ff */
[-C--:B------:R-:W-:Y:S01]  /*8280*/  FMUL R101, R101, R154.reuse ;  /* 0x0000009a65657220 */ /* 0x080fe20000400000 */
[----:B------:R-:W-:Y:S01]  /*8290*/  F2FP.TF32.F32.PACK_B R9, R9 ;  /* 0x00000009ff09723e */ /* 0x000fe200024050ff */
[-C--:B------:R-:W-:Y:S01]  /*82a0*/  FMUL R103, R103, R154.reuse ;  /* 0x0000009a67677220 */ /* 0x080fe20000400000 */
[----:B------:R-:W-:Y:S01]  /*82b0*/  ISETP.GT.AND P0, PT, R0, 0x8, P0 ;  /* 0x000000080000780c */ /* 0x000fe20000704270 */
[-C--:B-1----:R-:W-:Y:S01]  /*82c0*/  FMUL R13, R56, R154.reuse ;  /* 0x0000009a380d7220 */ /* 0x082fe20000400000 */
[----:B------:R-:W-:Y:S01]  /*82d0*/  F2FP.TF32.F32.PACK_B R55, R55 ;  /* 0x00000037ff37723e */ /* 0x000fe200024050ff */
        /* <DEDUP_REMOVED lines=16> */
[----:B------:R-:W-:Y:S01]  /*83e0*/  ISETP.GT.AND P1, PT, R0, 0x8, P1 ;  /* 0x000000080000780c */ /* 0x000fe20000f24270 */
[-C--:B------:R-:W-:Y:S01]  /*83f0*/  FMUL R113, R113, R154.reuse ;  /* 0x0000009a71717220 */ /* 0x080fe20000400000 */
[----:B------:R-:W-:Y:S01]  /*8400*/  F2FP.TF32.F32.PACK_B R9, R9 ;  /* 0x00000009ff09723e */ /* 0x000fe200024050ff */
[-C--:B------:R-:W-:Y:S01]  /*8410*/  FMUL R115, R115, R154.reuse ;  /* 0x0000009a73737220 */ /* 0x080fe20000400000 */
[-C--:B-1----:R-:W-:Y:S01]  /*8420*/  FMUL R11, R60, R154.reuse ;  /* 0x0000009a3c0b7220 */ /* 0x082fe20000400000 */
[----:B------:R-:W-:Y:S01]  /*8430*/  F2FP.TF32.F32.PACK_B R59, R59 ;  /* 0x0000003bff3b723e */ /* 0x000fe200024050ff */
[-C--:B------:R-:W-:Y:S01]  /*8440*/  FMUL R117, R117, R154.reuse ;  /* 0x0000009a75757220 */ /* 0x080fe20000400000 */
        /* <DEDUP_REMOVED lines=58> */
[----:B0-----:R-:W-:Y:S01]  /*87f0*/  FMUL R9, R66, R154 ;  /* 0x0000009a42097220 */ /* 0x001fe20000400000 */
[----:B------:R-:W-:Y:S01]  /*8800*/  @P3 STG.E desc[UR36][R4.64+0x144], R65 ;  /* 0x0001444104003986 */ /* 0x000fe2000c101924 */
[----:B------:R-:W-:-:S02]  /*8810*/  ISETP.GT.AND P3, PT, R0, RZ, P2 ;  /* 0x000000ff0000720c */ /* 0x000fc40001764270 */
[----:B------:R-:W-:Y:S02]  /*8820*/  ISETP.GT.AND P0, PT, R0, 0x8, P0 ;  /* 0x000000080000780c */ /* 0x000fe40000704270 */
[----:B------:R-:W-:Y:S01]  /*8830*/  F2FP.TF32.F32.PACK_B R9, R9 ;  /* 0x00000009ff09723e */ /* 0x000fe200024050ff */
[----:B-1----:R-:W-:Y:S01]  /*8840*/  FMUL R13, R72, R154 ;  /* 0x0000009a480d7220 */ /* 0x002fe20000400000 */
[----:B------:R-:W-:-:S03]  /*8850*/  F2FP.TF32.F32.PACK_B R71, R71 ;  /* 0x00000047ff47723e */ /* 0x000fc600024050ff */
[----:B------:R0:W-:Y:S01]  /*8860*/  @P1 STG.E desc[UR36][R6.64+0x140], R9 ;  /* 0x0001400906001986 */ /* 0x0001e2000c101924 */
[C---:B------:R-:W-:Y:S02]  /*8870*/  ISETP.GT.AND P1, PT, R3.reuse, 0x60, PT ;  /* 0x000000600300780c */ /* 0x040fe40003f24270 */
[----:B------:R-:W-:Y:S01]  /*8880*/  F2FP.TF32.F32.PACK_B R13, R13 ;  /* 0x0000000dff0d723e */ /* 0x000fe200024050ff */
[----:B------:R-:W-:Y:S01]  /*8890*/  @P4 STG.E desc[UR36][R6.64+0x144], R67 ;  /* 0x0001444306004986 */ /* 0x000fe2000c101924 */
[C---:B------:R-:W-:Y:S02]  /*88a0*/  ISETP.GT.AND P4, PT, R0.reuse, 0x8, P2 ;  /* 0x000000080000780c */ /* 0x040fe40001784270 */
[----:B------:R-:W-:Y:S01]  /*88b0*/  ISETP.GT.AND P2, PT, R3, 0x61, PT ;  /* 0x000000610300780c */ /* 0x000fe20003f44270 */
[----:B------:R1:W-:Y:S01]  /*88c0*/  @P5 STG.E desc[UR36][R4.64+0x160], R11 ;  /* 0x0001600b04005986 */ /* 0x0003e2000c101924 */
[----:B------:R-:W-:Y:S02]  /*88d0*/  ISETP.GT.AND P5, PT, R0, RZ, P1 ;  /* 0x000000ff0000720c */ /* 0x000fe40000fa4270 */
        /* <DEDUP_REMOVED lines=257> */
[----:B------:R-:W-:Y:S01]  /*98f0*/  @P3 STG.E desc[UR36][R4.64+0x364], R133 ;  /* 0x0003648504003986 */ /* 0x000fe2000c101924 */
[----:B0-----:R-:W-:Y:S01]  /*9900*/  FMUL R9, R134, R154 ;  /* 0x0000009a86097220 */ /* 0x001fe20000400000 */
[----:B------:R-:W-:-:S02]  /*9910*/  ISETP.GT.AND P3, PT, R0, RZ, P2 ;  /* 0x000000ff0000720c */ /* 0x000fc40001764270 */
[----:B------:R-:W-:Y:S02]  /*9920*/  ISETP.GT.AND P1, PT, R0, 0x8, P1 ;  /* 0x000000080000780c */ /* 0x000fe40000f24270 */
[----:B------:R-:W-:Y:S01]  /*9930*/  F2FP.TF32.F32.PACK_B R9, R9 ;  /* 0x00000009ff09723e */ /* 0x000fe200024050ff */
[----:B-1----:R-:W-:Y:S01]  /*9940*/  FMUL R11, R140, R154 ;  /* 0x0000009a8c0b7220 */ /* 0x002fe20000400000 */
[----:B------:R-:W-:-:S03]  /*9950*/  F2FP.TF32.F32.PACK_B R139, R139 ;  /* 0x0000008bff8b723e */ /* 0x000fc600024050ff */
[----:B------:R0:W-:Y:S01]  /*9960*/  @P0 STG.E desc[UR36][R6.64+0x360], R9 ;  /* 0x0003600906000986 */ /* 0x0001e2000c101924 */
[----:B------:R-:W-:Y:S02]  /*9970*/  F2FP.TF32.F32.PACK_B R141, R141 ;  /* 0x0000008dff8d723e */ /* 0x000fe400024050ff */
[----:B------:R-:W-:Y:S01]  /*9980*/  F2FP.TF32.F32.PACK_B R11, R11 ;  /* 0x0000000bff0b723e */ /* 0x000fe200024050ff */
[----:B------:R-:W-:Y:S01]  /*9990*/  @P4 STG.E desc[UR36][R6.64+0x364], R135 ;  /* 0x0003648706004986 */ /* 0x000fe2000c101924 */
[C---:B------:R-:W-:Y:S02]  /*99a0*/  ISETP.GT.AND P4, PT, R3.reuse, 0xe8, PT ;  /* 0x000000e80300780c */ /* 0x040fe40003f84270 */
[----:B------:R-:W-:Y:S01]  /*99b0*/  F2FP.TF32.F32.PACK_B R143, R143 ;  /* 0x0000008fff8f723e */ /* 0x000fe200024050ff */
[----:B------:R1:W-:Y:S01]  /*99c0*/  @P5 STG.E desc[UR36][R4.64+0x380], R13 ;  /* 0x0003800d04005986 */ /* 0x0003e2000c101924 */
[----:B------:R-:W-:Y:S02]  /*99d0*/  ISETP.GT.AND P5, PT, R3, 0xe9, PT ;  /* 0x000000e90300780c */ /* 0x000fe40003fa4270 */
[----:B------:R-:W-:Y:S01]  /*99e0*/  F2FP.TF32.F32.PACK_B R145, R145 ;  /* 0x00000091ff91723e */ /* 0x000fe200024050ff */
[----:B------:R-:W-:Y:S01]  /*99f0*/  @P3 STG.E desc[UR36][R4.64+0x384], R137 ;  /* 0x0003848904003986 */ /* 0x000fe2000c101924 */
[----:B------:R-:W-:Y:S01]  /*9a00*/  ISETP.GT.AND P3, PT, R0, 0x8, P2 ;  /* 0x000000080000780c */ /* 0x000fe20001764270 */
[----:B0-----:R-:W-:Y:S01]  /*9a10*/  FMUL R9, R138, R154 ;  /* 0x0000009a8a097220 */ /* 0x001fe20000400000 */
[----:B------:R-:W-:-:S02]  /*9a20*/  ISETP.GT.AND P2, PT, R0, RZ, P4 ;  /* 0x000000ff0000720c */ /* 0x000fc40002744270 */
[C---:B------:R-:W-:Y:S02]  /*9a30*/  ISETP.GT.AND P0, PT, R0.reuse, RZ, P5 ;  /* 0x000000ff0000720c */ /* 0x040fe40002f04270 */
[----:B------:R-:W-:Y:S01]  /*9a40*/  ISETP.GT.AND P4, PT, R0, 0x8, P4 ;  /* 0x000000080000780c */ /* 0x000fe20002784270 */
[----:B-1----:R-:W-:Y:S01]  /*9a50*/  FMUL R13, R142, R154 ;  /* 0x0000009a8e0d7220 */ /* 0x002fe20000400000 */
[----:B------:R-:W-:Y:S02]  /*9a60*/  ISETP.GT.AND P5, PT, R0, 0x8, P5 ;  /* 0x000000080000780c */ /* 0x000fe40002fa4270 */
[----:B------:R-:W-:Y:S02]  /*9a70*/  F2FP.TF32.F32.PACK_B R9, R9 ;  /* 0x00000009ff09723e */ /* 0x000fe400024050ff */
[----:B------:R-:W-:Y:S02]  /*9a80*/  F2FP.TF32.F32.PACK_B R13, R13 ;  /* 0x0000000dff0d723e */ /* 0x000fe400024050ff */
[----:B------:R-:W-:Y:S01]  /*9a90*/  F2FP.TF32.F32.PACK_B R147, R147 ;  /* 0x00000093ff93723e */ /* 0x000fe200024050ff */
[----:B------:R0:W-:Y:S01]  /*9aa0*/  @P1 STG.E desc[UR36][R6.64+0x380], R9 ;  /* 0x0003800906001986 */ /* 0x0001e2000c101924 */
[----:B------:R-:W-:-:S02]  /*9ab0*/  ISETP.GT.AND P1, PT, R3, 0xf8, PT ;  /* 0x000000f80300780c */ /* 0x000fc40003f24270 */
[----:B------:R-:W-:Y:S01]  /*9ac0*/  F2FP.TF32.F32.PACK_B R149, R149 ;  /* 0x00000095ff95723e */ /* 0x000fe200024050ff */
[----:B------:R-:W-:Y:S01]  /*9ad0*/  @P3 STG.E desc[UR36][R6.64+0x384], R139 ;  /* 0x0003848b06003986 */ /* 0x000fe2000c101924 */
[C---:B------:R-:W-:Y:S02]  /*9ae0*/  ISETP.GT.AND P3, PT, R3.reuse, 0xf0, PT ;  /* 0x000000f00300780c */ /* 0x040fe40003f64270 */
[----:B------:R-:W-:Y:S01]  /*9af0*/  F2FP.TF32.F32.PACK_B R151, R151 ;  /* 0x00000097ff97723e */ /* 0x000fe200024050ff */
[----:B------:R1:W-:Y:S01]  /*9b00*/  @P2 STG.E desc[UR36][R4.64+0x3a0], R11 ;  /* 0x0003a00b04002986 */ /* 0x0003e2000c101924 */
[----:B------:R-:W-:-:S03]  /*9b10*/  ISETP.GT.AND P2, PT, R3, 0xf1, PT ;  /* 0x000000f10300780c */ /* 0x000fc60003f44270 */
[----:B------:R-:W-:Y:S01]  /*9b20*/  @P0 STG.E desc[UR36][R4.64+0x3a4], R141 ;  /* 0x0003a48d04000986 */ /* 0x000fe2000c101924 */
[----:B------:R-:W-:Y:S01]  /*9b30*/  ISETP.GT.AND P0, PT, R3, 0xf9, PT ;  /* 0x000000f90300780c */ /* 0x000fe20003f04270 */
[-C--:B------:R-:W-:Y:S01]  /*9b40*/  FMUL R3, R144, R154.reuse ;  /* 0x0000009a90037220 */ /* 0x080fe20000400000 */
[-C--:B0-----:R-:W-:Y:S01]  /*9b50*/  FMUL R9, R146, R154.reuse ;  /* 0x0000009a92097220 */ /* 0x081fe20000400000 */
[----:B------:R0:W-:Y:S01]  /*9b60*/  @P4 STG.E desc[UR36][R6.64+0x3a0], R13 ;  /* 0x0003a00d06004986 */ /* 0x0001e2000c101924 */
[C---:B------:R-:W-:Y:S02]  /*9b70*/  ISETP.GT.AND P4, PT, R0.reuse, RZ, P2 ;  /* 0x000000ff0000720c */ /* 0x040fe40001784270 */
[----:B------:R-:W-:Y:S01]  /*9b80*/  F2FP.TF32.F32.PACK_B R3, R3 ;  /* 0x00000003ff03723e */ /* 0x000fe200024050ff */
[----:B------:R-:W-:Y:S01]  /*9b90*/  @P5 STG.E desc[UR36][R6.64+0x3a4], R143 ;  /* 0x0003a48f06005986 */ /* 0x000fe2000c101924 */
[----:B------:R-:W-:Y:S01]  /*9ba0*/  ISETP.GT.AND P5, PT, R0, RZ, P3 ;  /* 0x000000ff0000720c */ /* 0x000fe20001fa4270 */
[----:B-1----:R-:W-:Y:S01]  /*9bb0*/  FMUL R11, R148, R154 ;  /* 0x0000009a940b7220 */ /* 0x002fe20000400000 */
[----:B------:R-:W-:-:S02]  /*9bc0*/  ISETP.GT.AND P3, PT, R0, 0x8, P3 ;  /* 0x000000080000780c */ /* 0x000fc40001f64270 */
[----:B------:R-:W-:Y:S02]  /*9bd0*/  ISETP.GT.AND P2, PT, R0, 0x8, P2 ;  /* 0x000000080000780c */ /* 0x000fe40001744270 */
[----:B------:R-:W-:Y:S01]  /*9be0*/  F2FP.TF32.F32.PACK_B R9, R9 ;  /* 0x00000009ff09723e */ /* 0x000fe200024050ff */
[----:B0-----:R-:W-:Y:S01]  /*9bf0*/  FMUL R13, R150, R154 ;  /* 0x0000009a960d7220 */ /* 0x001fe20000400000 */
[----:B------:R-:W-:-:S04]  /*9c00*/  F2FP.TF32.F32.PACK_B R11, R11 ;  /* 0x0000000bff0b723e */ /* 0x000fc800024050ff */
[----:B------:R-:W-:Y:S01]  /*9c10*/  F2FP.TF32.F32.PACK_B R13, R13 ;  /* 0x0000000dff0d723e */ /* 0x000fe200024050ff */
[----:B------:R-:W-:Y:S01]  /*9c20*/  @P5 STG.E desc[UR36][R4.64+0x3c0], R3 ;  /* 0x0003c00304005986 */ /* 0x000fe2000c101924 */
[C---:B------:R-:W-:Y:S02]  /*9c30*/  ISETP.GT.AND P5, PT, R0.reuse, RZ, P1 ;  /* 0x000000ff0000720c */ /* 0x040fe40000fa4270 */
[C---:B------:R-:W-:Y:S01]  /*9c40*/  ISETP.GT.AND P1, PT, R0.reuse, 0x8, P1 ;  /* 0x000000080000780c */ /* 0x040fe20000f24270 */
[----:B------:R-:W-:Y:S01]  /*9c50*/  @P4 STG.E desc[UR36][R4.64+0x3c4], R145 ;  /* 0x0003c49104004986 */ /* 0x000fe2000c101924 */
[C---:B------:R-:W-:Y:S02]  /*9c60*/  ISETP.GT.AND P4, PT, R0.reuse, RZ, P0 ;  /* 0x000000ff0000720c */ /* 0x040fe40000784270 */
[----:B------:R-:W-:Y:S01]  /*9c70*/  ISETP.GT.AND P0, PT, R0, 0x8, P0 ;  /* 0x000000080000780c */ /* 0x000fe20000704270 */
[----:B------:R-:W-:Y:S04]  /*9c80*/  @P3 STG.E desc[UR36][R6.64+0x3c0], R9 ;  /* 0x0003c00906003986 */ /* 0x000fe8000c101924 */
[----:B------:R-:W-:Y:S04]  /*9c90*/  @P2 STG.E desc[UR36][R6.64+0x3c4], R147 ;  /* 0x0003c49306002986 */ /* 0x000fe8000c101924 */
[----:B------:R-:W-:Y:S04]  /*9ca0*/  @P5 STG.E desc[UR36][R4.64+0x3e0], R11 ;  /* 0x0003e00b04005986 */ /* 0x000fe8000c101924 */
[----:B------:R0:W-:Y:S02]  /*9cb0*/  @P4 STG.E desc[UR36][R4.64+0x3e4], R149 ;  /* 0x0003e49504004986 */ /* 0x0001e4000c101924 */
[----:B0-----:R-:W-:-:S02]  /*9cc0*/  @P1 IMAD.MOV.U32 R4, RZ, RZ, R6 ;  /* 0x000000ffff041224 */ /* 0x001fc400078e0006 */
[----:B------:R-:W-:-:S05]  /*9cd0*/  @P1 IMAD.MOV.U32 R5, RZ, RZ, R7 ;  /* 0x000000ffff051224 */ /* 0x000fca00078e0007 */
[----:B------:R0:W-:Y:S04]  /*9ce0*/  @P1 STG.E desc[UR36][R4.64+0x3e0], R13 ;  /* 0x0003e00d04001986 */ /* 0x0001e8000c101924 */
[----:B------:R0:W-:Y:S02]  /*9cf0*/  @P0 STG.E desc[UR36][R6.64+0x3e4], R151 ;  /* 0x0003e49706000986 */ /* 0x0001e4000c101924 */
.L_x_282:
[----:B------:R-:W-:Y:S05]  /*9d00*/  BSYNC B0 ;  /* 0x0000000000007941 */ /* 0x000fea0003800000 */
.L_x_28:
[----:B------:R-:W-:Y:S01]  /*9d10*/  ULDC UR4, c[0x0][0xc] ;  /* 0x0000030000047ab9 */ /* 0x000fe20000000800 */
[----:B------:R-:W-:Y:S01]  /*9d20*/  ULDC UR5, c[0x0][0x10] ;  /* 0x0000040000057ab9 */ /* 0x000fe20000000800 */
[----:B0-----:R-:W0:Y:S01]  /*9d30*/  LDC R3, c[0x0][0x14] ;  /* 0x00000500ff037b82 */ /* 0x001e220000000800 */
[----:B------:R-:W-:Y:S01]  /*9d40*/  UIMAD.WIDE.U32 UR4, UR4, UR5, URZ ;  /* 0x00000005040472a5 */ /* 0x000fe2000f8e003f */
[----:B------:R-:W-:Y:S01]  /*9d50*/  PRMT R0, RZ, 0x7610, R0 ;  /* 0x00007610ff007816 */ /* 0x000fe20000000000 */
[----:B-----5:R-:W-:Y:S02]  /*9d60*/  IMAD.MOV.U32 R152, RZ, RZ, -0x1 ;  /* 0xffffffffff987424 */ /* 0x020fe400078e00ff */
[----:B------:R-:W-:Y:S02]  /*9d70*/  IMAD.MOV.U32 R23, RZ, RZ, -0x1 ;  /* 0xffffffffff177424 */ /* 0x000fe400078e00ff */
[----:B0-----:R-:W-:-:S04]  /*9d80*/  IMAD.WIDE.U32 R16, R3, UR4, R16 ;  /* 0x0000000403107c25 */ /* 0x001fc8000f8e0010 */
[----:B------:R-:W-:Y:S01]  /*9d90*/  IMAD R3, R3, UR5, RZ ;  /* 0x0000000503037c24 */ /* 0x000fe2000f8e02ff */
[----:B------:R-:W-:Y:S02]  /*9da0*/  ULDC.64 UR4, c[0x0][0x650] ;  /* 0x0001940000047ab9 */ /* 0x000fe40000000a00 */
[----:B------:R-:W-:Y:S01]  /*9db0*/  ISETP.GE.U32.AND P0, PT, R16, UR4, PT ;  /* 0x0000000410007c0c */ /* 0x000fe2000bf06070 */
[----:B------:R-:W-:-:S05]  /*9dc0*/  IMAD.IADD R17, R17, 0x1, R3 ;  /* 0x0000000111117824 */ /* 0x000fca00078e0203 */
[----:B------:R-:W-:-:S13]  /*9dd0*/  ISETP.GE.U32.AND.EX P0, PT, R17, UR5, PT, P0 ;  /* 0x0000000511007c0c */ /* 0x000fda000bf06100 */
[----:B------:R-:W-:Y:S05]  /*9de0*/  @P0 BRA `(.L_x_283) ;  /* 0x0000000400640947 */ /* 0x000fea0003800000 */
[----:B------:R-:W0:Y:S01]  /*9df0*/  S2R R12, SR_CTAID.X ;  /* 0x00000000000c7919 */ /* 0x000e220000002500 */
[----:B----4-:R-:W4:Y:S01]  /*9e00*/  LDC.64 R10, c[0x0][0x628] ;  /* 0x00018a00ff0a7b82 */ /* 0x010f220000000a00 */
[----:B------:R-:W-:Y:S01]  /*9e10*/  ULDC UR4, c[0x0][0x150] ;  /* 0x0000540000047ab9 */ /* 0x000fe20000000800 */
[----:B-123--:R-:W-:Y:S01]  /*9e20*/  IMAD.MOV.U32 R8, RZ, RZ, R16 ;  /* 0x000000ffff087224 */ /* 0x00efe200078e0010 */
[----:B------:R-:W1:Y:S01]  /*9e30*/  S2R R24, SR_CTAID.Y ;  /* 0x0000000000187919 */ /* 0x000e620000002600 */
[----:B------:R-:W-:-:S04]  /*9e40*/  IMAD.MOV.U32 R9, RZ, RZ, R17 ;  /* 0x000000ffff097224 */ /* 0x000fc800078e0011 */
[----:B------:R-:W2:Y:S08]  /*9e50*/  LDC R21, c[0x0][0x144] ;  /* 0x00005100ff157b82 */ /* 0x000eb00000000800 */
[----:B------:R-:W3:Y:S08]  /*9e60*/  LDC R0, c[0x0][0x630] ;  /* 0x00018c00ff007b82 */ /* 0x000ef00000000800 */
[----:B------:R-:W1:Y:S01]  /*9e70*/  LDC.64 R14, c[0x0][0x620] ;  /* 0x00018800ff0e7b82 */ /* 0x000e620000000a00 */
[----:B----4-:R-:W-:-:S04]  /*9e80*/  ISETP.NE.U32.AND P0, PT, R10, RZ, PT ;  /* 0x000000ff0a00720c */ /* 0x010fc80003f05070 */
[----:B------:R-:W-:Y:S02]  /*9e90*/  ISETP.NE.AND.EX P0, PT, R11, RZ, PT, P0 ;  /* 0x000000ff0b00720c */ /* 0x000fe40003f05300 */
[----:B0-----:R-:W-:-:S05]  /*9ea0*/  I2FP.F32.U32 R3, R12 ;  /* 0x0000000c00037245 */ /* 0x001fca0000201000 */
[----:B------:R-:W-:-:S04]  /*9eb0*/  FMUL R3, R3, UR4 ;  /* 0x0000000403037c20 */ /* 0x000fc80008400000 */
[----:B------:R0:W4:Y:S02]  /*9ec0*/  F2I.U32.TRUNC.NTZ R20, R3 ;  /* 0x0000000300147305 */ /* 0x000124000020f000 */
[----:B--23--:R-:W-:Y:S05]  /*9ed0*/  @!P0 BRA `(.L_x_284) ;  /* 0x0000000000288947 */ /* 0x00cfea0003800000 */
[----:B0-----:R-:W0:Y:S02]  /*9ee0*/  LDC R3, c[0x0][0x634] ;  /* 0x00018d00ff037b82 */ /* 0x001e240000000800 */
        /* <DEDUP_REMOVED lines=9> */
.L_x_284:
[----:B------:R-:W2:Y:S01]  /*9f80*/  LDC.64 R30, c[0x0][0x640] ;  /* 0x00019000ff1e7b82 */ /* 0x000ea20000000a00 */
[-CC-:B------:R-:W-:Y:S01]  /*9f90*/  SHF.R.U64 R23, R8, R0.reuse, R9.reuse ;  /* 0x0000000008177219 */ /* 0x180fe20000001209 */
[----:B----4-:R-:W-:Y:S01]  /*9fa0*/  IMAD.MOV R20, RZ, RZ, -R20 ;  /* 0x000000ffff147224 */ /* 0x010fe200078e0a14 */
[----:B------:R-:W-:Y:S01]  /*9fb0*/  SHF.R.U32.HI R0, RZ, R0, R9 ;  /* 0x00000000ff007219 */ /* 0x000fe20000011609 */
[----:B------:R-:W-:Y:S01]  /*9fc0*/  ULDC UR4, c[0x0][0x154] ;  /* 0x0000550000047ab9 */ /* 0x000fe20000000800 */
[----:B0-----:R-:W-:Y:S01]  /*9fd0*/  IADD3 R3, P0, RZ, -R23, RZ ;  /* 0x80000017ff037210 */ /* 0x001fe20007f1e0ff */
[----:B------:R-:W-:Y:S02]  /*9fe0*/  IMAD R26, R21, R20, R12 ;  /* 0x00000014151a7224 */ /* 0x000fe400078e020c */
[----:B------:R-:W0:Y:S01]  /*9ff0*/  LDC R6, c[0x0][0x618] ;  /* 0x00018600ff067b82 */ /* 0x000e220000000800 */
[----:B------:R-:W-:Y:S02]  /*a000*/  IMAD.MOV.U32 R7, RZ, RZ, 0x1 ;  /* 0x00000001ff077424 */ /* 0x000fe400078e00ff */
[----:B------:R-:W-:-:S04]  /*a010*/  IMAD.X R5, RZ, RZ, ~R0, P0 ;  /* 0x000000ffff057224 */ /* 0x000fc800000e0e00 */
[-C--:B-1----:R-:W-:Y:S01]  /*a020*/  IMAD R0, R5, R14.reuse, RZ ;  /* 0x0000000e05007224 */ /* 0x082fe200078e02ff */
[----:B------:R-:W1:Y:S01]  /*a030*/  LDC R8, c[0x0][0x608] ;  /* 0x00018200ff087b82 */ /* 0x000e620000000800 */
[----:B------:R-:W-:-:S04]  /*a040*/  IMAD.WIDE.U32 R4, R3, R14, R16 ;  /* 0x0000000e03047225 */ /* 0x000fc800078e0010 */
[----:B------:R-:W-:Y:S01]  /*a050*/  IMAD R3, R3, R15, R0 ;  /* 0x0000000f03037224 */ /* 0x000fe200078e0200 */
[----:B------:R-:W-:Y:S02]  /*a060*/  I2FP.F32.U32 R0, R24 ;  /* 0x0000001800007245 */ /* 0x000fe40000201000 */
[----:B------:R-:W3:Y:S01]  /*a070*/  LDC R28, c[0x0][0x658] ;  /* 0x00019600ff1c7b82 */ /* 0x000ee20000000800 */
[----:B------:R-:W-:Y:S01]  /*a080*/  IMAD.IADD R3, R5, 0x1, R3 ;  /* 0x0000000105037824 */ /* 0x000fe200078e0203 */
[----:B--2---:R-:W-:Y:S01]  /*a090*/  ISETP.NE.U32.AND P0, PT, R30, RZ, PT ;  /* 0x000000ff1e00720c */ /* 0x004fe20003f05070 */
[----:B------:R-:W-:Y:S01]  /*a0a0*/  FMUL R0, R0, UR4 ;  /* 0x0000000400007c20 */ /* 0x000fe20008400000 */
[----:B------:R-:W-:Y:S02]  /*a0b0*/  IMAD.MOV.U32 R5, RZ, RZ, -0x1 ;  /* 0xffffffffff057424 */ /* 0x000fe400078e00ff */
[----:B------:R-:W-:Y:S01]  /*a0c0*/  ISETP.NE.AND.EX P0, PT, R31, RZ, PT, P0 ;  /* 0x000000ff1f00720c */ /* 0x000fe20003f05300 */
[----:B------:R2:W4:Y:S01]  /*a0d0*/  F2I.U32.TRUNC.NTZ R13, R0 ;  /* 0x00000000000d7305 */ /* 0x000522000020f000 */
[----:B------:R-:W2:Y:S01]  /*a0e0*/  LDC R15, c[0x0][0x148] ;  /* 0x00005200ff0f7b82 */ /* 0x000ea20000000800 */
[----:B0-----:R-:W-:-:S02]  /*a0f0*/  SHF.R.U64 R12, R4, R6, R3 ;  /* 0x00000006040c7219 */ /* 0x001fc40000001203 */
[----:B------:R-:W-:-:S05]  /*a100*/  SHF.R.U32.HI R3, RZ, R6, R3 ;  /* 0x00000006ff037219 */ /* 0x000fca0000011603 */
[----:B------:R-:W0:Y:S01]  /*a110*/  LDC R20, c[0x0][0x600] ;  /* 0x00018000ff147b82 */ /* 0x000e220000000800 */
[-CC-:B-1----:R-:W-:Y:S02]  /*a120*/  SHF.R.U64 R10, R12, R8.reuse, R3.reuse ;  /* 0x000000080c0a7219 */ /* 0x182fe40000001203 */
[----:B------:R-:W-:-:S05]  /*a130*/  SHF.R.U32.HI R3, RZ, R8, R3 ;  /* 0x00000008ff037219 */ /* 0x000fca0000011603 */
[----:B------:R-:W1:Y:S01]  /*a140*/  LDC R21, c[0x0][0x648] ;  /* 0x00019200ff157b82 */ /* 0x000e620000000800 */
[-C--:B---3--:R-:W-:Y:S02]  /*a150*/  SHF.L.U32 R4, R5, R28.reuse, RZ ;  /* 0x0000001c05047219 */ /* 0x088fe400000006ff */
[-CC-:B------:R-:W-:Y:S02]  /*a160*/  SHF.R.U64 R14, R10, R28.reuse, R3.reuse ;  /* 0x0000001c0a0e7219 */ /* 0x180fe40000001203 */
[----:B------:R-:W-:Y:S02]  /*a170*/  SHF.R.U32.HI R5, RZ, R28, R3 ;  /* 0x0000001cff057219 */ /* 0x000fe40000011603 */
[----:B------:R-:W-:Y:S01]  /*a180*/  LOP3.LUT R153, RZ, R4, RZ, 0x33, !PT ;  /* 0x00000004ff997212 */ /* 0x000fe200078e33ff */
[----:B------:R-:W3:Y:S01]  /*a190*/  LDC R25, c[0x0][0x638] ;  /* 0x00018e00ff197b82 */ /* 0x000ee20000000800 */
[----:B------:R-:W-:Y:S01]  /*a1a0*/  SHF.L.U32 R28, R7, R28, RZ ;  /* 0x0000001c071c7219 */ /* 0x000fe200000006ff */
[----:B------:R-:W-:-:S06]  /*a1b0*/  IMAD.MOV.U32 R4, RZ, RZ, R14 ;  /* 0x000000ffff047224 */ /* 0x000fcc00078e000e */
[----:B------:R-:W0:Y:S01]  /*a1c0*/  LDC R27, c[0x0][0x610] ;  /* 0x00018400ff1b7b82 */ /* 0x000e220000000800 */
[----:B----4-:R-:W-:Y:S05]  /*a1d0*/  @!P0 BRA `(.L_x_285) ;  /* 0x0000000000288947 */ /* 0x010fea0003800000 */
[----:B------:R-:W4:Y:S02]  /*a1e0*/  LDC R3, c[0x0][0x64c] ;  /* 0x00019300ff037b82 */ /* 0x000f240000000800 */
[----:B----4-:R-:W-:-:S05]  /*a1f0*/  IADD3 R3, P0, R14, R3, RZ ;  /* 0x000000030e037210 */ /* 0x010fca0007f1e0ff */
        /* <DEDUP_REMOVED lines=8> */
.L_x_285:
[----:B------:R-:W-:Y:S01]  /*a280*/  ISETP.NE.AND P0, PT, R2, 0x1, PT ;  /* 0x000000010200780c */ /* 0x000fe20003f05270 */
[----:B------:R-:W-:Y:S01]  /*a290*/  IMAD.MOV R13, RZ, RZ, -R13 ;  /* 0x000000ffff0d7224 */ /* 0x000fe200078e0a0d */
[----:B-12---:R-:W-:Y:S01]  /*a2a0*/  SHF.R.U64 R0, R4, R21, R5 ;  /* 0x0000001504007219 */ /* 0x006fe20000001205 */
[----:B0-----:R-:W-:Y:S01]  /*a2b0*/  VIADD R5, R20, 0xffffffff ;  /* 0xffffffff14057836 */ /* 0x001fe20000000000 */
[----:B------:R-:W-:-:S03]  /*a2c0*/  LOP3.LUT R153, R10, R153, RZ, 0xc0, !PT ;  /* 0x000000990a997212 */ /* 0x000fc600078ec0ff */
[----:B------:R-:W-:Y:S01]  /*a2d0*/  IMAD.MOV R3, RZ, RZ, -R0 ;  /* 0x000000ffff037224 */ /* 0x000fe200078e0a00 */
[----:B------:R-:W-:Y:S01]  /*a2e0*/  LOP3.LUT R5, R12, R5, RZ, 0xc0, !PT ;  /* 0x000000050c057212 */ /* 0x000fe200078ec0ff */
[----:B------:R-:W-:Y:S02]  /*a2f0*/  IMAD R153, R28, R0, R153 ;  /* 0x000000001c997224 */ /* 0x000fe400078e0299 */
[----:B---3--:R-:W-:Y:S02]  /*a300*/  IMAD R0, R3, R25, R14 ;  /* 0x0000001903007224 */ /* 0x008fe400078e020e */
[----:B------:R-:W-:Y:S02]  /*a310*/  @P0 IMAD R26, R15, R13, R24 ;  /* 0x0000000d0f1a0224 */ /* 0x000fe400078e0218 */
[----:B------:R-:W-:Y:S02]  /*a320*/  IMAD R4, R0, R20, R5 ;  /* 0x0000001400047224 */ /* 0x000fe400078e0205 */
[----:B------:R-:W-:-:S02]  /*a330*/  IMAD R153, R153, R27, R26 ;  /* 0x0000001b99997224 */ /* 0x000fc400078e021a */
[----:B------:R-:W-:-:S03]  /*a340*/  IMAD.MOV.U32 R3, RZ, RZ, 0x1 ;  /* 0x00000001ff037424 */ /* 0x000fc600078e00ff */
[----:B------:R-:W-:Y:S02]  /*a350*/  SEL R152, R4, R153, !P0 ;  /* 0x0000009904987207 */ /* 0x000fe40004000000 */
[----:B------:R-:W-:Y:S02]  /*a360*/  PRMT R0, R3, 0x7610, R0 ;  /* 0x0000761003007816 */ /* 0x000fe40000000000 */
[----:B------:R-:W-:-:S07]  /*a370*/  SEL R153, R153, R4, !P0 ;  /* 0x0000000499997207 */ /* 0x000fce0004000000 */
.L_x_283:
[----:B------:R-:W-:-:S13]  /*a380*/  LOP3.LUT P0, RZ, R0, 0xff, RZ, 0xc0, !PT ;  /* 0x000000ff00ff7812 */ /* 0x000fda000780c0ff */
[----:B------:R-:W-:Y:S05]  /*a390*/  @P0 BRA `(.L_x_286) ;  /* 0xffffff6800f40947 */ /* 0x000fea000383ffff */
[----:B------:R-:W-:Y:S05]  /*a3a0*/  EXIT ;  /* 0x000000000000794d */ /* 0x000fea0003800000 */
.L_x_3:
[----:B0-----:R-:W-:Y:S01]  /*a3b0*/  ULDC.64 UR4, c[0x0][0x650] ;  /* 0x0001940000047ab9 */ /* 0x001fe20000000a00 */
        /* <DEDUP_REMOVED lines=25> */
.L_x_288:
[--C-:B------:R-:W-:Y:S01]  /*a550*/  SHF.R.U64 R12, R10, R14, R11.reuse ;  /* 0x0000000e0a0c7219 */ /* 0x100fe2000000120b */
[----:B------:R-:W0:Y:S01]  /*a560*/  LDC R22, c[0x0][0x618] ;  /* 0x00018600ff167b82 */ /* 0x000e220000000800 */
[----:B------:R-:W-:Y:S01]  /*a570*/  I2FP.F32.U32 R6, R4 ;  /* 0x0000000400067245 */ /* 0x000fe20000201000 */
[----:B------:R-:W-:Y:S01]  /*a580*/  ULDC UR4, c[0x0][0x150] ;  /* 0x0000540000047ab9 */ /* 0x000fe20000000800 */
[----:B------:R-:W-:Y:S02]  /*a590*/  SHF.R.U32.HI R5, RZ, R14, R11 ;  /* 0x0000000eff057219 */ /* 0x000fe4000001160b */
[----:B------:R-:W-:Y:S01]  /*a5a0*/  IADD3 R9, P0, RZ, -R12, RZ ;  /* 0x8000000cff097210 */ /* 0x000fe20007f1e0ff */
[----:B------:R-:W-:Y:S01]  /*a5b0*/  FMUL R11, R6, UR4 ;  /* 0x00000004060b7c20 */ /* 0x000fe20008400000 */
[----:B------:R-:W-:Y:S01]  /*a5c0*/  ULDC UR4, c[0x0][0x154] ;  /* 0x0000550000047ab9 */ /* 0x000fe20000000800 */
[----:B------:R-:W1:Y:S02]  /*a5d0*/  LDC.64 R24, c[0x0][0x640] ;  /* 0x00019000ff187b82 */ /* 0x000e640000000a00 */
[----:B------:R-:W-:-:S02]  /*a5e0*/  IMAD.X R5, RZ, RZ, ~R5, P0 ;  /* 0x000000ffff057224 */ /* 0x000fc400000e0e05 */
[----:B------:R-:W2:Y:S01]  /*a5f0*/  F2I.U32.TRUNC.NTZ R11, R11 ;  /* 0x0000000b000b7305 */ /* 0x000ea2000020f000 */
[----:B------:R-:W-:-:S03]  /*a600*/  IMAD.WIDE.U32 R6, R9, R20, R16 ;  /* 0x0000001409067225 */ /* 0x000fc600078e0010 */
[----:B------:R-:W3:Y:S01]  /*a610*/  LDC R13, c[0x0][0x144] ;  /* 0x00005100ff0d7b82 */ /* 0x000ee20000000800 */
[----:B------:R-:W-:-:S04]  /*a620*/  IMAD R8, R5, R20, RZ ;  /* 0x0000001405087224 */ /* 0x000fc800078e02ff */
[----:B------:R-:W-:Y:S02]  /*a630*/  IMAD R5, R9, R21, R8 ;  /* 0x0000001509057224 */ /* 0x000fe400078e0208 */
[----:B------:R-:W-:Y:S01]  /*a640*/  IMAD.MOV.U32 R8, RZ, RZ, -0x1 ;  /* 0xffffffffff087424 */ /* 0x000fe200078e00ff */
[----:B------:R-:W4:Y:S01]  /*a650*/  LDC R14, c[0x0][0x608] ;  /* 0x00018200ff0e7b82 */ /* 0x000f220000000800 */
[----:B------:R-:W-:Y:S01]  /*a660*/  IMAD.IADD R5, R7, 0x1, R5 ;  /* 0x0000000107057824 */ /* 0x000fe200078e0205 */
[----:B------:R-:W-:-:S04]  /*a670*/  I2FP.F32.U32 R7, R3 ;  /* 0x0000000300077245 */ /* 0x000fc80000201000 */
[-C--:B0-----:R-:W-:Y:S01]  /*a680*/  SHF.R.U64 R10, R6, R22.reuse, R5 ;  /* 0x00000016060a7219 */ /* 0x081fe20000001205 */
[----:B--2---:R-:W-:Y:S01]  /*a690*/  IMAD.MOV R6, RZ, RZ, -R11 ;  /* 0x000000ffff067224 */ /* 0x004fe200078e0a0b */
[----:B------:R-:W0:Y:S01]  /*a6a0*/  LDC R9, c[0x0][0x658] ;  /* 0x00019600ff097b82 */ /* 0x000e220000000800 */
[----:B-1----:R-:W-:Y:S01]  /*a6b0*/  ISETP.NE.U32.AND P0, PT, R24, RZ, PT ;  /* 0x000000ff1800720c */ /* 0x002fe20003f05070 */
[----:B------:R-:W-:Y:S01]  /*a6c0*/  FMUL R7, R7, UR4 ;  /* 0x0000000407077c20 */ /* 0x000fe20008400000 */
[----:B------:R-:W-:Y:S02]  /*a6d0*/  SHF.R.U32.HI R5, RZ, R22, R5 ;  /* 0x00000016ff057219 */ /* 0x000fe40000011605 */
[----:B------:R-:W-:-:S03]  /*a6e0*/  ISETP.NE.AND.EX P0, PT, R25, RZ, PT, P0 ;  /* 0x000000ff1900720c */ /* 0x000fc60003f05300 */
[----:B------:R-:W1:Y:S01]  /*a6f0*/  LDC R20, c[0x0][0x148] ;  /* 0x00005200ff147b82 */ /* 0x000e620000000800 */
[----:B---3--:R-:W-:Y:S02]  /*a700*/  IMAD R23, R13, R6, R4 ;  /* 0x000000060d177224 */ /* 0x008fe400078e0204 */
[----:B------:R-:W-:-:S05]  /*a710*/  IMAD.MOV.U32 R6, RZ, RZ, 0x1 ;  /* 0x00000001ff067424 */ /* 0x000fca00078e00ff */
[----:B------:R-:W2:Y:S01]  /*a720*/  LDC R21, c[0x0][0x600] ;  /* 0x00018000ff157b82 */ /* 0x000ea20000000800 */
[-CC-:B----4-:R-:W-:Y:S02]  /*a730*/  SHF.R.U64 R13, R10, R14.reuse, R5.reuse ;  /* 0x0000000e0a0d7219 */ /* 0x190fe40000001205 */
[----:B------:R-:W-:Y:S02]  /*a740*/  SHF.R.U32.HI R4, RZ, R14, R5 ;  /* 0x0000000eff047219 */ /* 0x000fe40000011605 */
[----:B------:R3:W4:Y:S03]  /*a750*/  F2I.U32.TRUNC.NTZ R14, R7 ;  /* 0x00000007000e7305 */ /* 0x000726000020f000 */
[----:B------:R-:W1:Y:S01]  /*a760*/  LDC R26, c[0x0][0x648] ;  /* 0x00019200ff1a7b82 */ /* 0x000e620000000800 */
[-C--:B0-----:R-:W-:Y:S02]  /*a770*/  SHF.R.U64 R15, R13, R9.reuse, R4 ;  /* 0x000000090d0f7219 */ /* 0x081fe40000001204 */
[----:B------:R-:W-:-:S02]  /*a780*/  SHF.L.U32 R8, R8, R9, RZ ;  /* 0x0000000908087219 */ /* 0x000fc400000006ff */
[-C--:B------:R-:W-:Y:S01]  /*a790*/  SHF.R.U32.HI R5, RZ, R9.reuse, R4 ;  /* 0x00000009ff057219 */ /* 0x080fe20000011604 */
[----:B------:R-:W-:Y:S01]  /*a7a0*/  IMAD.MOV.U32 R4, RZ, RZ, R15 ;  /* 0x000000ffff047224 */ /* 0x000fe200078e000f */
[----:B------:R-:W-:Y:S01]  /*a7b0*/  SHF.L.U32 R22, R6, R9, RZ ;  /* 0x0000000906167219 */ /* 0x000fe200000006ff */
[----:B------:R-:W0:Y:S01]  /*a7c0*/  LDC R27, c[0x0][0x638] ;  /* 0x00018e00ff1b7b82 */ /* 0x000e220000000800 */
[----:B------:R-:W-:-:S07]  /*a7d0*/  LOP3.LUT R28, RZ, R8, RZ, 0x33, !PT ;  /* 0x00000008ff1c7212 */ /* 0x000fce00078e33ff */
        /* <DEDUP_REMOVED lines=12> */
.L_x_289:
[----:B------:R-:W-:Y:S01]  /*a8a0*/  ISETP.NE.AND P0, PT, R2, 0x1, PT ;  /* 0x000000010200780c */ /* 0x000fe20003f05270 */
[----:B--2---:R-:W-:Y:S01]  /*a8b0*/  VIADD R7, R21, 0xffffffff ;  /* 0xffffffff15077836 */ /* 0x004fe20000000000 */
[----:B-1----:R-:W-:Y:S01]  /*a8c0*/  SHF.R.U64 R5, R4, R26, R5 ;  /* 0x0000001a04057219 */ /* 0x002fe20000001205 */
[----:B------:R-:W-:Y:S01]  /*a8d0*/  IMAD.MOV R14, RZ, RZ, -R14 ;  /* 0x000000ffff0e7224 */ /* 0x000fe200078e0a0e */
[----:B------:R-:W-:Y:S01]  /*a8e0*/  LOP3.LUT R4, R13, R28, RZ, 0xc0, !PT ;  /* 0x0000001c0d047212 */ /* 0x000fe200078ec0ff */
[----:B------:R-:W-:Y:S01]  /*a8f0*/  IMAD.MOV.U32 R8, RZ, RZ, R12 ;  /* 0x000000ffff087224 */ /* 0x000fe200078e000c */
[----:B------:R-:W-:Y:S01]  /*a900*/  LOP3.LUT R10, R10, R7, RZ, 0xc0, !PT ;  /* 0x000000070a0a7212 */ /* 0x000fe200078ec0ff */
[----:B------:R-:W-:Y:S02]  /*a910*/  IMAD.MOV R6, RZ, RZ, -R5 ;  /* 0x000000ffff067224 */ /* 0x000fe400078e0a05 */
[----:B------:R-:W-:-:S04]  /*a920*/  IMAD R4, R22, R5, R4 ;  /* 0x0000000516047224 */ /* 0x000fc800078e0204 */
[----:B------:R-:W-:Y:S02]  /*a930*/  @P0 IMAD R23, R20, R14, R3 ;  /* 0x0000000e14170224 */ /* 0x000fe400078e0203 */
[----:B0-----:R-:W-:Y:S02]  /*a940*/  IMAD R3, R6, R27, R15 ;  /* 0x0000001b06037224 */ /* 0x001fe400078e020f */
[----:B------:R-:W-:Y:S02]  /*a950*/  IMAD R7, R4, R29, R23 ;  /* 0x0000001d04077224 */ /* 0x000fe400078e0217 */
[----:B------:R-:W-:Y:S02]  /*a960*/  IMAD R4, R3, R21, R10 ;  /* 0x0000001503047224 */ /* 0x000fe400078e020a */
[----:B------:R-:W-:-:S03]  /*a970*/  IMAD.MOV.U32 R6, RZ, RZ, 0x1 ;  /* 0x00000001ff067424 */ /* 0x000fc600078e00ff */
[----:B------:R-:W-:Y:S02]  /*a980*/  SEL R9, R4, R7, !P0 ;  /* 0x0000000704097207 */ /* 0x000fe40004000000 */
[----:B------:R-:W-:-:S07]  /*a990*/  SEL R7, R7, R4, !P0 ;  /* 0x0000000407077207 */ /* 0x000fce0004000000 */
.L_x_287:
[----:B------:R-:W-:-:S08]  /*a9a0*/  NOP ;  /* 0x0000000000007918 */ /* 0x000fd00000000000 */
[----:B------:R-:W0:-:S00]  /*a9b0*/  USETMAXREG.DEALLOC.CTAPOOL 0x28 ;  /* 0x00000028000079c8 */ /* 0x000e0000080e0500 */
[----:B0-----:R-:W-:-:S13]  /*a9c0*/  ISETP.NE.AND P0, PT, R0, RZ, PT ;  /* 0x000000ff0000720c */ /* 0x001fda0003f05270 */
[----:B------:R-:W-:Y:S05]  /*a9d0*/  @P0 EXIT ;  /* 0x000000000000094d */ /* 0x000fea0003800000 */
[----:B------:R-:W-:Y:S01]  /*a9e0*/  LOP3.LUT P0, RZ, R6, 0xff, RZ, 0xc0, !PT ;  /* 0x000000ff06ff7812 */ /* 0x000fe2000780c0ff */
[----:B------:R-:W-:Y:S02]  /*a9f0*/  IMAD.MOV.U32 R0, RZ, RZ, 0x1 ;  /* 0x00000001ff007424 */ /* 0x000fe400078e00ff */
[----:B------:R-:W-:-:S10]  /*aa00*/  IMAD.MOV.U32 R12, RZ, RZ, RZ ;  /* 0x000000ffff0c7224 */ /* 0x000fd400078e00ff */
[----:B------:R-:W-:Y:S05]  /*aa10*/  @!P0 BRA `(.L_x_290) ;  /* 0x0000000c00608947 */ /* 0x000fea0003800000 */
[----:B------:R-:W0:Y:S01]  /*aa20*/  LDC R0, c[0x0][0x28c] ;  /* 0x0000a300ff007b82 */ /* 0x000e220000000800 */
[----:B------:R-:W-:Y:S01]  /*aa30*/  ULDC UR5, c[0x0][0x658] ;  /* 0x0001960000057ab9 */ /* 0x000fe20000000800 */
[----:B------:R-:W-:Y:S01]  /*aa40*/  UMOV UR7, 0xffffffff ;  /* 0xffffffff00077882 */ /* 0x000fe20000000000 */
[----:B------:R-:W-:Y:S01]  /*aa50*/  ULDC UR6, c[0x0][0xc] ;  /* 0x0000030000067ab9 */ /* 0x000fe20000000800 */
[----:B------:R-:W-:Y:S01]  /*aa60*/  USHF.L.U32 UR9, UR7, UR5, URZ ;  /* 0x0000000507097299 */ /* 0x000fe2000800063f */
[C---:B------:R-:W-:Y:S01]  /*aa70*/  LOP3.LUT P2, RZ, R18.reuse, 0x7f, RZ, 0xc0, !PT ;  /* 0x0000007f12ff7812 */ /* 0x040fe2000784c0ff */
[----:B------:R-:W-:Y:S01]  /*aa80*/  UMOV UR8, 0x1 ;  /* 0x0000000100087882 */ /* 0x000fe20000000000 */
[----:B------:R-:W-:Y:S01]  /*aa90*/  ULDC UR7, c[0x0][0x10] ;  /* 0x0000040000077ab9 */ /* 0x000fe20000000800 */
[----:B------:R-:W-:Y:S01]  /*aaa0*/  LOP3.LUT P0, RZ, R18, 0x1f, RZ, 0xc0, !PT ;  /* 0x0000001f12ff7812 */ /* 0x000fe2000780c0ff */
[----:B------:R-:W-:Y:S01]  /*aab0*/  UIMAD.WIDE.U32 UR6, UR6, UR7, URZ ;  /* 0x00000007060672a5 */ /* 0x000fe2000f8e003f */
[----:B------:R-:W-:Y:S01]  /*aac0*/  BSSY B0, `(.L_x_290) ;  /* 0x00000cd000007945 */ /* 0x000fe20003800000 */
[----:B------:R-:W-:Y:S01]  /*aad0*/  USHF.L.U32 UR5, UR8, UR5, URZ ;  /* 0x0000000508057299 */ /* 0x000fe2000800063f */
[----:B------:R-:W-:Y:S01]  /*aae0*/  IMAD.MOV.U32 R13, RZ, RZ, 0x1 ;  /* 0x00000001ff0d7424 */ /* 0x000fe200078e00ff */
[----:B------:R-:W-:Y:S01]  /*aaf0*/  LOP3.LUT R11, R19, 0x2, RZ, 0xfc, !PT ;  /* 0x00000002130b7812 */ /* 0x000fe200078efcff */
[----:B------:R-:W-:Y:S01]  /*ab00*/  ULDC UR8, c[0x0][0x14] ;  /* 0x0000050000087ab9 */ /* 0x000fe20000000800 */
[----:B------:R-:W-:Y:S01]  /*ab10*/  PLOP3.LUT P0, PT, P0, P2, PT, 0x8a, 0x0 ;  /* 0x000000000000781c */ /* 0x000fe20000705172 */
[----:B------:R-:W-:Y:S01]  /*ab20*/  UIMAD.WIDE.U32 UR30, UR6, UR8, URZ ;  /* 0x00000008061e72a5 */ /* 0x000fe2000f8e003f */
[----:B------:R-:W-:Y:S01]  /*ab30*/  IMAD.MOV.U32 R12, RZ, RZ, RZ ;  /* 0x000000ffff0c7224 */ /* 0x000fe200078e00ff */
[----:B------:R-:W-:Y:S01]  /*ab40*/  UIMAD UR7, UR7, UR8, URZ ;  /* 0x00000008070772a4 */ /* 0x000fe2000f8e023f */
[----:B------:R-:W-:Y:S01]  /*ab50*/  ULDC UR4, c[0x0][0x600] ;  /* 0x0001800000047ab9 */ /* 0x000fe20000000800 */
[----:B------:R-:W-:-:S02]  /*ab60*/  ULOP3.LUT UR6, URZ, UR9, URZ, 0x33, !UPT ;  /* 0x000000093f067292 */ /* 0x000fc4000f8e333f */
[----:B------:R-:W-:Y:S01]  /*ab70*/  UIADD3 UR4, UR4, -0x1, URZ ;  /* 0xffffffff04047890 */ /* 0x000fe2000fffe03f */
[----:B0-----:R-:W-:Y:S01]  /*ab80*/  VIADD R0, R0, 0x3f ;  /* 0x0000003f00007836 */ /* 0x001fe20000000000 */
[----:B------:R-:W-:Y:S01]  /*ab90*/  UIADD3 UR7, UR31, UR7, URZ ;  /* 0x000000071f077290 */ /* 0x000fe2000fffe03f */
[----:B------:R-:W-:-:S03]  /*aba0*/  ULDC.64 UR38, c[0x0][0x198] ;  /* 0x0000660000267ab9 */ /* 0x000fc60000000a00 */
[----:B------:R-:W-:-:S04]  /*abb0*/  SHF.R.S32.HI R3, RZ, 0x1f, R0 ;  /* 0x0000001fff037819 */ /* 0x000fc80000011400 */
[----:B------:R-:W-:Y:S01]  /*abc0*/  LEA.HI R3, R3, R0, RZ, 0x6 ;  /* 0x0000000003037211 */ /* 0x000fe200078f30ff */
[----:B------:R-:W-:-:S03]  /*abd0*/  IMAD.MOV.U32 R0, RZ, RZ, 0x1 ;  /* 0x00000001ff007424 */ /* 0x000fc600078e00ff */
[----:B------:R-:W-:-:S05]  /*abe0*/  SHF.R.S32.HI R3, RZ, 0x6, R3 ;  /* 0x00000006ff037819 */ /* 0x000fca0000011403 */
[----:B------:R-:W-:-:S07]  /*abf0*/  VIADD R10, R3, 0x1 ;  /* 0x00000001030a7836 */ /* 0x000fce0000000000 */
.L_x_302:
[----:B------:R-:W-:-:S03]  /*ac00*/  UMOV UR8, 0xffffffff ;  /* 0xffffffff00087882 */ /* 0x000fc60000000000 */
[----:B------:R-:W-:Y:S05]  /*ac10*/  BRA.DIV UR8, `(.L_x_291) ;  /* 0x0000001208147947 */ /* 0x000fea000b800000 */
[----:B------:R-:W-:-:S13]  /*ac20*/  ELECT P6, URZ, PT ;  /* 0x00000000003f782f */ /* 0x000fda00038c0000 */
.L_x_315:
[----:B------:R-:W0:Y:S01]  /*ac30*/  LDC R4, c[0x0][0x28c] ;  /* 0x0000a300ff047b82 */ /* 0x000e220000000800 */
[----:B------:R-:W-:Y:S01]  /*ac40*/  BSSY B1, `(.L_x_292) ;  /* 0x0000043000017945 */ /* 0x000fe20003800000 */
[----:B0-----:R-:W-:-:S13]  /*ac50*/  ISETP.LT.OR P6, PT, R4, 0x1, !P6 ;  /* 0x000000010400780c */ /* 0x001fda00077c1670 */
[----:B------:R-:W-:Y:S05]  /*ac60*/  @P6 BRA `(.L_x_293) ;  /* 0x0000000400006947 */ /* 0x000fea0003800000 */
[----:B------:R-:W-:Y:S02]  /*ac70*/  IMAD.SHL.U32 R15, R7, 0x80, RZ ;  /* 0x00000080070f7824 */ /* 0x000fe400078e00ff */
[----:B------:R-:W-:Y:S02]  /*ac80*/  IMAD.SHL.U32 R18, R9, 0x100, RZ ;  /* 0x0000010009127824 */ /* 0x000fe400078e00ff */
[----:B------:R-:W-:Y:S02]  /*ac90*/  IMAD.MOV.U32 R20, RZ, RZ, RZ ;  /* 0x000000ffff147224 */ /* 0x000fe400078e00ff */
[----:B------:R-:W-:Y:S02]  /*aca0*/  IMAD.MOV.U32 R4, RZ, RZ, R10 ;  /* 0x000000ffff047224 */ /* 0x000fe400078e000a */
[----:B------:R-:W-:Y:S02]  /*acb0*/  IMAD.MOV.U32 R5, RZ, RZ, R0 ;  /* 0x000000ffff057224 */ /* 0x000fe400078e0000 */
[----:B------:R-:W-:-:S07]  /*acc0*/  IMAD.MOV.U32 R6, RZ, RZ, R12 ;  /* 0x000000ffff067224 */ /* 0x000fce00078e000c */
.L_x_297:
[----:B------:R-:W0:Y:S01]  /*acd0*/  S2R R14, SR_CgaCtaId ;  /* 0x00000000000e7919 */ /* 0x000e220000008800 */
[----:B------:R-:W-:Y:S01]  /*ace0*/  MOV R7, 0x400 ;  /* 0x0000040000077802 */ /* 0x000fe20000000f00 */
[----:B------:R-:W1:Y:S03]  /*acf0*/  @!P2 LDC R9, c[0x0][0x500] ;  /* 0x00014000ff09ab82 */ /* 0x000e660000000800 */
[----:B0-----:R-:W-:Y:S02]  /*ad00*/  LEA R21, R14, R7, 0x18 ;  /* 0x000000070e157211 */ /* 0x001fe400078ec0ff */
[----:B------:R-:W-:-:S03]  /*ad10*/  SHF.L.U32 R7, R5, 0x1f, RZ ;  /* 0x0000001f05077819 */ /* 0x000fc600000006ff */
[----:B------:R-:W-:-:S04]  /*ad20*/  IMAD R14, R6, 0x8, R21 ;  /* 0x00000008060e7824 */ /* 0x000fc800078e0215 */
[----:B------:R-:W0:Y:S02]  /*ad30*/  SYNCS.PHASECHK.TRANS64.TRYWAIT P1, [R14+URZ+0x30], R7 ;  /* 0x000030070e0075a7 */ /* 0x000e24000802017f */
[----:B01----:R-:W-:Y:S05]  /*ad40*/  @!P1 BRA `(.L_x_294) ;  /* 0x0000000c00e89947 */ /* 0x003fea0003800000 */
.L_x_316:
[----:B0-----:R-:W-:Y:S01]  /*ad50*/  PRMT R7, R11, 0x9910, RZ ;  /* 0x000099100b077816 */ /* 0x001fe200000000ff */
[----:B------:R0:W-:Y:S03]  /*ad60*/  @!P2 SYNCS.ARRIVE.TRANS64 RZ, [R14+URZ], R9 ;  /* 0x000000090effa9a7 */ /* 0x0001e6000800003f */
[----:B------:R-:W-:-:S13]  /*ad70*/  ISETP.NE.AND P1, PT, R7, 0x2, PT ;  /* 0x000000020700780c */ /* 0x000fda0003f25270 */
[----:B0-----:R-:W-:Y:S05]  /*ad80*/  @P1 BRA `(.L_x_295) ;  /* 0x0000000000041947 */ /* 0x001fea0003800000 */
[----:B------:R-:W-:Y:S01]  /*ad90*/  BPT.TRAP 0x1 ;  /* 0x000000040000795c */ /* 0x000fe20000300000 */
.L_x_295:
[----:B------:R-:W-:Y:S05]  /*ada0*/  @P0 BRA `(.L_x_296) ;  /* 0x0000000000040947 */ /* 0x000fea0003800000 */
[----:B------:R-:W-:Y:S01]  /*adb0*/  BPT.TRAP 0x1 ;  /* 0x000000040000795c */ /* 0x000fe20000300000 */
.L_x_296:
[--C-:B------:R-:W-:Y:S01]  /*adc0*/  IMAD R7, R6, 0x8000, R21.reuse ;  /* 0x0000800006077824 */ /* 0x100fe200078e0215 */
[----:B------:R-:W-:Y:S01]  /*add0*/  R2UR UR34, R20 ;  /* 0x00000000142272ca */ /* 0x000fe200000e0000 */
[----:B------:R-:W-:Y:S01]  /*ade0*/  IMAD R21, R6, 0x10000, R21 ;  /* 0x0001000006157824 */ /* 0x000fe200078e0215 */
[----:B------:R-:W-:Y:S01]  /*adf0*/  R2UR UR33, R14 ;  /* 0x000000000e2172ca */ /* 0x000fe200000e0000 */
[----:B------:R-:W-:Y:S01]  /*ae00*/  VIADD R4, R4, 0xffffffff ;  /* 0xffffffff04047836 */ /* 0x000fe20000000000 */
[----:B------:R-:W-:Y:S01]  /*ae10*/  R2UR UR24, R7 ;  /* 0x00000000071872ca */ /* 0x000fe200000e0000 */
[----:B------:R-:W-:Y:S01]  /*ae20*/  UIADD3 UR14, UP0, UR38, 0xf0, URZ ;  /* 0x000000f0260e7890 */ /* 0x000fe2000ff1e03f */
[----:B------:R-:W-:Y:S01]  /*ae30*/  R2UR UR8, R21 ;  /* 0x00000000150872ca */ /* 0x000fe200000e0000 */
[----:B------:R-:W-:Y:S01]  /*ae40*/  UIADD3 UR40, UP1, UR38, 0x1f0, URZ ;  /* 0x000001f026287890 */ /* 0x000fe2000ff3e03f */
[----:B------:R-:W-:Y:S01]  /*ae50*/  R2UR UR36, R8 ;  /* 0x00000000082472ca */ /* 0x000fe200000e0000 */
[----:B------:R-:W-:Y:S01]  /*ae60*/  UIADD3.X UR15, URZ, UR39, URZ, UP0, !UPT ;  /* 0x000000273f0f7290 */ /* 0x000fe200087fe43f */
[----:B------:R-:W-:Y:S01]  /*ae70*/  R2UR UR35, R15 ;  /* 0x000000000f2372ca */ /* 0x000fe200000e0000 */
[----:B------:R-:W-:Y:S01]  /*ae80*/  UIADD3.X UR41, URZ, UR39, URZ, UP1, !UPT ;  /* 0x000000273f297290 */ /* 0x000fe20008ffe43f */
[----:B------:R-:W-:Y:S01]  /*ae90*/  R2UR UR19, R18 ;  /* 0x00000000121372ca */ /* 0x000fe200000e0000 */
[----:B------:R-:W-:Y:S01]  /*aea0*/  UIADD3 UR26, UR34, 0x20, URZ ;  /* 0x00000020221a7890 */ /* 0x000fe2000fffe03f */
[----:B------:R-:W-:Y:S01]  /*aeb0*/  ISETP.GT.AND P3, PT, R4, 0x1, PT ;  /* 0x000000010400780c */ /* 0x000fe20003f64270 */
[----:B------:R-:W-:Y:S01]  /*aec0*/  VIADD R6, R6, 0x1 ;  /* 0x0000000106067836 */ /* 0x000fe20000000000 */
[----:B------:R-:W-:Y:S01]  /*aed0*/  UMOV UR22, 0x0 ;  /* 0x0000000000167882 */ /* 0x000fe20000000000 */
[----:B------:R-:W-:Y:S01]  /*aee0*/  UIADD3 UR32, UR24, 0x180, URZ ;  /* 0x0000018018207890 */ /* 0x000fe2000fffe03f */
[----:B------:R-:W-:Y:S01]  /*aef0*/  VIADD R20, R20, 0x40 ;  /* 0x0000004014147836 */ /* 0x000fe20000000000 */
[----:B------:R-:W-:Y:S01]  /*af00*/  UIADD3 UR24, UR24, 0x4180, URZ ;  /* 0x0000418018187890 */ /* 0x000fe2000fffe03f */
[----:B------:R-:W-:Y:S01]  /*af10*/  ISETP.NE.AND P1, PT, R6, 0x6, PT ;  /* 0x000000060600780c */ /* 0x000fe20003f25270 */
[----:B------:R-:W-:-:S02]  /*af20*/  UIADD3 UR16, UR8, 0x30180, URZ ;  /* 0x0003018008107890 */ /* 0x000fc4000fffe03f */
[----:B------:R-:W-:Y:S01]  /*af30*/  UIADD3 UR8, UR8, 0x38180, URZ ;  /* 0x0003818008087890 */ /* 0x000fe2000fffe03f */
[----:B------:R-:W-:Y:S01]  /*af40*/  SEL R14, RZ, 0x1, P1 ;  /* 0x00000001ff0e7807 */ /* 0x000fe20000800000 */
[----:B------:R-:W-:Y:S01]  /*af50*/  UMOV UR23, 0x10000000 ;  /* 0x1000000000177882 */ /* 0x000fe20000000000 */
[----:B------:R-:W-:Y:S01]  /*af60*/  UMOV UR25, UR33 ;  /* 0x0000002100197c82 */ /* 0x000fe20008000000 */
[----:B------:R-:W-:Y:S01]  /*af70*/  UMOV UR28, UR36 ;  /* 0x00000024001c7c82 */ /* 0x000fe20008000000 */
[----:B------:R-:W-:Y:S01]  /*af80*/  UMOV UR27, UR35 ;  /* 0x00000023001b7c82 */ /* 0x000fe20008000000 */
[----:B------:R-:W-:Y:S01]  /*af90*/  UMOV UR17, UR33 ;  /* 0x0000002100117c82 */ /* 0x000fe20008000000 */
[----:B------:R-:W-:Y:S01]  /*afa0*/  UMOV UR18, UR34 ;  /* 0x0000002200127c82 */ /* 0x000fe20008000000 */
[----:B------:R-:W-:Y:S01]  /*afb0*/  UMOV UR20, UR36 ;  /* 0x0000002400147c82 */ /* 0x000fe20008000000 */
[----:B------:R0:W-:Y:S01]  /*afc0*/  UTMALDG.3D [UR32], [UR14], desc[UR22] ;  /* 0x000016200e0075b4 */ /* 0x0001e20008011000 */
[----:B------:R-:W-:Y:S01]  /*afd0*/  UMOV UR9, UR33 ;  /* 0x0000002100097c82 */ /* 0x000fe20008000000 */
[----:B------:R-:W-:Y:S01]  /*afe0*/  UMOV UR11, UR19 ;  /* 0x00000013000b7c82 */ /* 0x000fe20008000000 */
[----:B------:R-:W-:Y:S01]  /*aff0*/  UMOV UR12, UR36 ;  /* 0x00000024000c7c82 */ /* 0x000fe20008000000 */
[----:B------:R-:W-:Y:S01]  /*b000*/  UMOV UR10, UR26 ;  /* 0x0000001a000a7c82 */ /* 0x000fe20008000000 */
[----:B------:R-:W-:-:S02]  /*b010*/  LOP3.LUT R5, R5, R14, RZ, 0x3c, !PT ;  /* 0x0000000e05057212 */ /* 0x000fc400078e3cff */
[----:B------:R-:W-:Y:S01]  /*b020*/  SEL R6, R6, RZ, P1 ;  /* 0x000000ff06067207 */ /* 0x000fe20000800000 */
[----:B------:R0:W-:Y:S01]  /*b030*/  UTMALDG.3D [UR24], [UR14], desc[UR22] ;  /* 0x000016180e0075b4 */ /* 0x0001e20008011000 */
[----:B------:R0:W-:Y:S01]  /*b040*/  UTMALDG.3D [UR16], [UR40], desc[UR22] ;  /* 0x00001610280075b4 */ /* 0x0001e20008011000 */
[----:B------:R0:W-:Y:S02]  /*b050*/  UTMALDG.3D [UR8], [UR40], desc[UR22] ;  /* 0x00001608280075b4 */ /* 0x0001e40008011000 */
[----:B0-----:R-:W-:Y:S05]  /*b060*/  @P3 BRA `(.L_x_297) ;  /* 0xfffffffc00183947 */ /* 0x001fea000383ffff */
.L_x_293:
[----:B------:R-:W-:Y:S05]  /*b070*/  BSYNC B1 ;  /* 0x0000000000017941 */ /* 0x000fea0003800000 */
.L_x_292:
[----:B------:R-:W-:Y:S01]  /*b080*/  LOP3.LUT P3, RZ, R13, 0xff, RZ, 0xc0, !PT ;  /* 0x000000ff0dff7812 */ /* 0x000fe2000786c0ff */
[----:B------:R-:W-:Y:S01]  /*b090*/  IMAD.IADD R12, R3, 0x1, R12 ;  /* 0x00000001030c7824 */ /* 0x000fe200078e020c */
[----:B------:R-:W-:Y:S01]  /*b0a0*/  IADD3 R16, P4, R16, UR30, RZ ;  /* 0x0000001e10107c10 */ /* 0x000fe2000ff9e0ff */
[----:B------:R-:W-:Y:S01]  /*b0b0*/  ULDC.64 UR8, c[0x0][0x650] ;  /* 0x0001940000087ab9 */ /* 0x000fe20000000a00 */
[----:B------:R-:W-:Y:S01]  /*b0c0*/  BSSY B1, `(.L_x_298) ;  /* 0x000006a000017945 */ /* 0x000fe20003800000 */
[----:B------:R-:W-:Y:S01]  /*b0d0*/  IMAD.MOV.U32 R9, RZ, RZ, -0x1 ;  /* 0xffffffffff097424 */ /* 0x000fe200078e00ff */
[----:B------:R-:W-:Y:S01]  /*b0e0*/  ISETP.GT.U32.AND P1, PT, R12, 0x5, PT ;  /* 0x000000050c00780c */ /* 0x000fe20003f24070 */
[----:B------:R-:W-:Y:S01]  /*b0f0*/  IMAD.MOV.U32 R8, RZ, RZ, -0x1 ;  /* 0xffffffffff087424 */ /* 0x000fe200078e00ff */
[----:B------:R-:W-:Y:S02]  /*b100*/  IADD3.X R17, R17, UR7, RZ, P4, !PT ;  /* 0x0000000711117c10 */ /* 0x000fe4000a7fe4ff */
[----:B------:R-:W-:-:S02]  /*b110*/  ISETP.LT.U32.AND P1, PT, R3, 0x6, P1 ;  /* 0x000000060300780c */ /* 0x000fc40000f21070 */
[----:B------:R-:W-:Y:S01]  /*b120*/  PRMT R13, RZ, 0x7610, R13 ;  /* 0x00007610ff0d7816 */ /* 0x000fe2000000000d */
[----:B------:R-:W0:Y:S01]  /*b130*/  @P3 S2R R5, SR_CgaCtaId ;  /* 0x0000000000053919 */ /* 0x000e220000008800 */
[----:B------:R-:W-:-:S04]  /*b140*/  @P3 MOV R4, 0x400 ;  /* 0x0000040000043802 */ /* 0x000fc80000000f00 */
[----:B0-----:R-:W-:Y:S01]  /*b150*/  @P3 LEA R6, R5, R4, 0x18 ;  /* 0x0000000405063211 */ /* 0x001fe200078ec0ff */
[----:B------:R-:W-:-:S03]  /*b160*/  IMAD.WIDE.U32 R4, R12, -0x55555555, RZ ;  /* 0xaaaaaaab0c047825 */ /* 0x000fc600078e00ff */
[----:B------:R0:W-:Y:S01]  /*b170*/  @P3 SYNCS.ARRIVE.TRANS64.A1T0 RZ, [R6+URZ+0x78], RZ ;  /* 0x000078ff06ff39a7 */ /* 0x0001e2000810003f */
[----:B------:R-:W-:Y:S02]  /*b180*/  ISETP.GE.U32.AND P3, PT, R3, 0x6, PT ;  /* 0x000000060300780c */ /* 0x000fe40003f66070 */
[----:B------:R-:W-:Y:S02]  /*b190*/  SHF.R.U32.HI R7, RZ, 0x2, R5 ;  /* 0x00000002ff077819 */ /* 0x000fe40000011605 */
[----:B------:R-:W-:Y:S02]  /*b1a0*/  SEL R5, RZ, 0x1, !P1 ;  /* 0x00000001ff057807 */ /* 0x000fe40004800000 */
[----:B------:R-:W-:Y:S01]  /*b1b0*/  ISETP.GE.U32.AND P1, PT, R16, UR8, PT ;  /* 0x0000000810007c0c */ /* 0x000fe2000bf26070 */
[----:B------:R-:W-:Y:S01]  /*b1c0*/  IMAD R12, R7, -0x6, R12 ;  /* 0xfffffffa070c7824 */ /* 0x000fe200078e020c */
[----:B------:R-:W-:Y:S02]  /*b1d0*/  LOP3.LUT R0, R0, R5, RZ, 0x3c, !PT ;  /* 0x0000000500007212 */ /* 0x000fe400078e3cff */
[----:B------:R-:W-:-:S02]  /*b1e0*/  ISETP.GE.U32.AND.EX P1, PT, R17, UR9, PT, P1 ;  /* 0x0000000911007c0c */ /* 0x000fc4000bf26110 */
[----:B------:R-:W-:Y:S02]  /*b1f0*/  PRMT R4, RZ, 0x7610, R4 ;  /* 0x00007610ff047816 */ /* 0x000fe40000000004 */
[----:B------:R-:W-:Y:S01]  /*b200*/  @P3 LOP3.LUT R0, R0, 0x1, R7, 0x78, !PT ;  /* 0x0000000100003812 */ /* 0x000fe200078e7807 */
[----:B------:R-:W-:-:S08]  /*b210*/  IMAD.MOV.U32 R7, RZ, RZ, -0x1 ;  /* 0xffffffffff077424 */ /* 0x000fd000078e00ff */
[----:B0-----:R-:W-:Y:S05]  /*b220*/  @P1 BRA `(.L_x_299) ;  /* 0x00000004004c1947 */ /* 0x001fea0003800000 */
[----:B------:R-:W-:Y:S01]  /*b230*/  ULDC.64 UR8, c[0x0][0x628] ;  /* 0x00018a0000087ab9 */ /* 0x000fe20000000a00 */
[----:B------:R-:W0:Y:S01]  /*b240*/  S2R R15, SR_CTAID.X ;  /* 0x00000000000f7919 */ /* 0x000e220000002500 */
[----:B------:R-:W-:Y:S01]  /*b250*/  ISETP.NE.U32.AND P1, PT, RZ, UR8, PT ;  /* 0x00000008ff007c0c */ /* 0x000fe2000bf25070 */
[----:B------:R-:W-:Y:S01]  /*b260*/  ULDC UR11, c[0x0][0x630] ;  /* 0x00018c00000b7ab9 */ /* 0x000fe20000000800 */
[----:B------:R-:W-:Y:S01]  /*b270*/  IMAD.MOV.U32 R4, RZ, RZ, R16 ;  /* 0x000000ffff047224 */ /* 0x000fe200078e0010 */
[----:B------:R-:W1:Y:S01]  /*b280*/  S2R R14, SR_CTAID.Y ;  /* 0x00000000000e7919 */ /* 0x000e620000002600 */
[----:B------:R-:W-:Y:S01]  /*b290*/  ISETP.NE.AND.EX P1, PT, RZ, UR9, PT, P1 ;  /* 0x00000009ff007c0c */ /* 0x000fe2000bf25310 */
[----:B------:R-:W-:-:S12]  /*b2a0*/  IMAD.MOV.U32 R5, RZ, RZ, R17 ;  /* 0x000000ffff057224 */ /* 0x000fd800078e0011 */
[----:B------:R-:W-:Y:S05]  /*b2b0*/  @!P1 BRA `(.L_x_300) ;  /* 0x0000000000289947 */ /* 0x000fea0003800000 */
[----:B------:R-:W-:Y:S02]  /*b2c0*/  ULDC UR10, c[0x0][0x634] ;  /* 0x00018d00000a7ab9 */ /* 0x000fe40000000800 */
[----:B------:R-:W-:-:S05]  /*b2d0*/  IADD3 R9, P1, R16, UR10, RZ ;  /* 0x0000000a10097c10 */ /* 0x000fca000ff3e0ff */
[----:B------:R-:W-:-:S04]  /*b2e0*/  IMAD.X R21, RZ, RZ, R17, P1 ;  /* 0x000000ffff157224 */ /* 0x000fc800008e0611 */
[----:B------:R-:W-:-:S04]  /*b2f0*/  IMAD.WIDE.U32 R6, R21, UR8, RZ ;  /* 0x0000000815067c25 */ /* 0x000fc8000f8e00ff */
[----:B------:R-:W-:-:S04]  /*b300*/  IMAD.WIDE.U32 R6, P1, R9, UR9, R6 ;  /* 0x0000000909067c25 */ /* 0x000fc8000f820006 */
[----:B------:R-:W-:-:S04]  /*b310*/  IMAD.WIDE.U32 R8, R9, UR8, RZ ;  /* 0x0000000809087c25 */ /* 0x000fc8000f8e00ff */
[----:B------:R-:W-:Y:S01]  /*b320*/  IMAD.X R5, RZ, RZ, RZ, P1 ;  /* 0x000000ffff057224 */ /* 0x000fe200008e06ff */
[----:B------:R-:W-:Y:S01]  /*b330*/  IADD3 RZ, P1, R9, R6, RZ ;  /* 0x0000000609ff7210 */ /* 0x000fe20007f3e0ff */
[----:B------:R-:W-:-:S04]  /*b340*/  IMAD.MOV.U32 R4, RZ, RZ, R7 ;  /* 0x000000ffff047224 */ /* 0x000fc800078e0007 */
[----:B------:R-:W-:-:S08]  /*b350*/  IMAD.WIDE.U32.X R4, R21, UR9, R4, P1 ;  /* 0x0000000915047c25 */ /* 0x000fd000088e0404 */
.L_x_300:
[--C-:B------:R-:W-:Y:S01]  /*b360*/  SHF.R.U64 R8, R4, UR11, R5.reuse ;  /* 0x0000000b04087c19 */ /* 0x100fe20008001205 */
[----:B------:R-:W-:Y:S01]  /*b370*/  ULDC.64 UR8, c[0x0][0x620] ;  /* 0x0001880000087ab9 */ /* 0x000fe20000000a00 */
[----:B------:R-:W-:Y:S01]  /*b380*/  SHF.R.U32.HI R4, RZ, UR11, R5 ;  /* 0x0000000bff047c19 */ /* 0x000fe20008011605 */
[----:B------:R-:W2:Y:S01]  /*b390*/  LDC R24, c[0x0][0x144] ;  /* 0x00005100ff187b82 */ /* 0x000ea20000000800 */
[----:B------:R-:W-:Y:S01]  /*b3a0*/  IADD3 R7, P1, RZ, -R8, RZ ;  /* 0x80000008ff077210 */ /* 0x000fe20007f3e0ff */
[----:B------:R-:W-:Y:S01]  /*b3b0*/  ULDC.64 UR12, c[0x0][0x640] ;  /* 0x00019000000c7ab9 */ /* 0x000fe20000000a00 */
[----:B0-----:R-:W-:Y:S01]  /*b3c0*/  I2FP.F32.U32 R9, R15 ;  /* 0x0000000f00097245 */ /* 0x001fe20000201000 */
[----:B------:R-:W-:Y:S02]  /*b3d0*/  ULDC UR10, c[0x0][0x608] ;  /* 0x00018200000a7ab9 */ /* 0x000fe40000000800 */
[----:B------:R-:W-:Y:S01]  /*b3e0*/  IMAD.X R4, RZ, RZ, ~R4, P1 ;  /* 0x000000ffff047224 */ /* 0x000fe200008e0e04 */
[----:B------:R-:W-:Y:S01]  /*b3f0*/  ISETP.NE.U32.AND P1, PT, RZ, UR12, PT ;  /* 0x0000000cff007c0c */ /* 0x000fe2000bf25070 */
[----:B------:R-:W0:Y:S02]  /*b400*/  LDC R21, c[0x0][0x148] ;  /* 0x00005200ff157b82 */ /* 0x000e240000000800 */
[----:B------:R-:W-:Y:S01]  /*b410*/  IMAD R6, R4, UR8, RZ ;  /* 0x0000000804067c24 */ /* 0x000fe2000f8e02ff */
[----:B------:R-:W-:Y:S01]  /*b420*/  ISETP.NE.AND.EX P1, PT, RZ, UR13, PT, P1 ;  /* 0x0000000dff007c0c */ /* 0x000fe2000bf25310 */
[----:B------:R-:W-:Y:S01]  /*b430*/  IMAD.WIDE.U32 R4, R7, UR8, R16 ;  /* 0x0000000807047c25 */ /* 0x000fe2000f8e0010 */
[----:B------:R-:W-:-:S03]  /*b440*/  ULDC UR8, c[0x0][0x150] ;  /* 0x0000540000087ab9 */ /* 0x000fc60000000800 */
[----:B------:R-:W-:Y:S02]  /*b450*/  IMAD R7, R7, UR9, R6 ;  /* 0x0000000907077c24 */ /* 0x000fe4000f8e0206 */
[----:B------:R-:W-:Y:S01]  /*b460*/  FMUL R6, R9, UR8 ;  /* 0x0000000809067c20 */ /* 0x000fe20008400000 */
[----:B------:R-:W-:Y:S01]  /*b470*/  ULDC UR8, c[0x0][0x618] ;  /* 0x0001860000087ab9 */ /* 0x000fe20000000800 */
[----:B------:R-:W-:Y:S01]  /*b480*/  ULDC UR9, c[0x0][0x154] ;  /* 0x0000550000097ab9 */ /* 0x000fe20000000800 */
[----:B------:R-:W-:-:S03]  /*b490*/  IMAD.IADD R5, R5, 0x1, R7 ;  /* 0x0000000105057824 */ /* 0x000fc600078e0207 */
[----:B------:R-:W3:Y:S02]  /*b4a0*/  F2I.U32.TRUNC.NTZ R6, R6 ;  /* 0x0000000600067305 */ /* 0x000ee4000020f000 */
[----:B------:R-:W-:Y:S02]  /*b4b0*/  SHF.R.U64 R9, R4, UR8, R5 ;  /* 0x0000000804097c19 */ /* 0x000fe40008001205 */
[----:B-1----:R-:W-:-:S05]  /*b4c0*/  I2FP.F32.U32 R4, R14 ;  /* 0x0000000e00047245 */ /* 0x002fca0000201000 */
[----:B------:R-:W-:Y:S01]  /*b4d0*/  FMUL R22, R4, UR9 ;  /* 0x0000000904167c20 */ /* 0x000fe20008400000 */
[----:B------:R-:W-:Y:S01]  /*b4e0*/  SHF.R.U32.HI R4, RZ, UR8, R5 ;  /* 0x00000008ff047c19 */ /* 0x000fe20008011605 */
[----:B------:R-:W-:-:S03]  /*b4f0*/  ULDC UR8, c[0x0][0x658] ;  /* 0x0001960000087ab9 */ /* 0x000fc60000000800 */
[--C-:B------:R-:W-:Y:S01]  /*b500*/  SHF.R.U64 R20, R9, UR10, R4.reuse ;  /* 0x0000000a09147c19 */ /* 0x100fe20008001204 */
[----:B------:R-:W1:Y:S01]  /*b510*/  F2I.U32.TRUNC.NTZ R22, R22 ;  /* 0x0000001600167305 */ /* 0x000e62000020f000 */
[----:B------:R-:W-:Y:S01]  /*b520*/  SHF.R.U32.HI R5, RZ, UR10, R4 ;  /* 0x0000000aff057c19 */ /* 0x000fe20008011604 */
[----:B---3--:R-:W-:-:S03]  /*b530*/  IMAD.MOV R6, RZ, RZ, -R6 ;  /* 0x000000ffff067224 */ /* 0x008fc600078e0a06 */
[----:B------:R-:W-:Y:S01]  /*b540*/  SHF.R.U64 R18, R20, UR8, R5 ;  /* 0x0000000814127c19 */ /* 0x000fe20008001205 */
[----:B--2---:R-:W-:Y:S01]  /*b550*/  IMAD R15, R24, R6, R15 ;  /* 0x00000006180f7224 */ /* 0x004fe200078e020f */
[----:B------:R-:W-:-:S03]  /*b560*/  SHF.R.U32.HI R23, RZ, UR8, R5 ;  /* 0x00000008ff177c19 */ /* 0x000fc60008011605 */
[----:B------:R-:W-:Y:S02]  /*b570*/  IMAD.MOV.U32 R4, RZ, RZ, R18 ;  /* 0x000000ffff047224 */ /* 0x000fe400078e0012 */
[----:B------:R-:W-:Y:S01]  /*b580*/  IMAD.MOV.U32 R5, RZ, RZ, R23 ;  /* 0x000000ffff057224 */ /* 0x000fe200078e0017 */
[----:B-1----:R-:W-:Y:S06]  /*b590*/  @!P1 BRA `(.L_x_301) ;  /* 0x0000000000289947 */ /* 0x002fec0003800000 */
[----:B------:R-:W-:Y:S02]  /*b5a0*/  ULDC UR8, c[0x0][0x64c] ;  /* 0x0001930000087ab9 */ /* 0x000fe40000000800 */
[----:B------:R-:W-:-:S05]  /*b5b0*/  IADD3 R5, P1, R18, UR8, RZ ;  /* 0x0000000812057c10 */ /* 0x000fca000ff3e0ff */
[----:B------:R-:W-:-:S04]  /*b5c0*/  IMAD.X R23, RZ, RZ, R23, P1 ;  /* 0x000000ffff177224 */ /* 0x000fc800008e0617 */
[----:B------:R-:W-:-:S04]  /*b5d0*/  IMAD.WIDE.U32 R6, R23, UR12, RZ ;  /* 0x0000000c17067c25 */ /* 0x000fc8000f8e00ff */
[----:B------:R-:W-:-:S04]  /*b5e0*/  IMAD.WIDE.U32 R6, P1, R5, UR13, R6 ;  /* 0x0000000d05067c25 */ /* 0x000fc8000f820006 */
[----:B------:R-:W-:-:S04]  /*b5f0*/  IMAD.WIDE.U32 R4, R5, UR12, RZ ;  /* 0x0000000c05047c25 */ /* 0x000fc8000f8e00ff */
[----:B------:R-:W-:Y:S01]  /*b600*/  IMAD.MOV.U32 R4, RZ, RZ, R7 ;  /* 0x000000ffff047224 */ /* 0x000fe200078e0007 */
[----:B------:R-:W-:Y:S01]  /*b610*/  IADD3 RZ, P3, R5, R6, RZ ;  /* 0x0000000605ff7210 */ /* 0x000fe20007f7e0ff */
[----:B------:R-:W-:-:S04]  /*b620*/  IMAD.X R5, RZ, RZ, RZ, P1 ;  /* 0x000000ffff057224 */ /* 0x000fc800008e06ff */
[----:B------:R-:W-:-:S08]  /*b630*/  IMAD.WIDE.U32.X R4, R23, UR13, R4, P3 ;  /* 0x0000000d17047c25 */ /* 0x000fd000098e0404 */
.L_x_301:
[----:B------:R-:W-:Y:S01]  /*b640*/  ISETP.NE.AND P1, PT, R2, 0x1, PT ;  /* 0x000000010200780c */ /* 0x000fe20003f25270 */
[----:B------:R-:W-:Y:S01]  /*b650*/  ULDC UR8, c[0x0][0x648] ;  /* 0x0001920000087ab9 */ /* 0x000fe20000000800 */
[----:B------:R-:W-:Y:S01]  /*b660*/  LOP3.LUT R20, R20, UR6, RZ, 0xc0, !PT ;  /* 0x0000000614147c12 */ /* 0x000fe2000f8ec0ff */
[----:B------:R-:W-:Y:S01]  /*b670*/  IMAD.MOV R22, RZ, RZ, -R22 ;  /* 0x000000ffff167224 */ /* 0x000fe200078e0a16 */
[----:B------:R-:W-:Y:S01]  /*b680*/  SHF.R.U64 R5, R4, UR8, R5 ;  /* 0x0000000804057c19 */ /* 0x000fe20008001205 */
[----:B------:R-:W-:Y:S01]  /*b690*/  ULDC UR8, c[0x0][0x638] ;  /* 0x00018e0000087ab9 */ /* 0x000fe20000000800 */
[----:B------:R-:W-:Y:S01]  /*b6a0*/  LOP3.LUT R9, R9, UR4, RZ, 0xc0, !PT ;  /* 0x0000000409097c12 */ /* 0x000fe2000f8ec0ff */
[----:B------:R-:W-:Y:S01]  /*b6b0*/  ULDC UR9, c[0x0][0x610] ;  /* 0x0001840000097ab9 */ /* 0x000fe20000000800 */
[----:B------:R-:W-:Y:S02]  /*b6c0*/  IMAD.MOV.U32 R4, RZ, RZ, 0x1 ;  /* 0x00000001ff047424 */ /* 0x000fe400078e00ff */
[----:B------:R-:W-:-:S02]  /*b6d0*/  IMAD.MOV R7, RZ, RZ, -R5 ;  /* 0x000000ffff077224 */ /* 0x000fc400078e0a05 */
[----:B------:R-:W-:Y:S02]  /*b6e0*/  IMAD R20, R5, UR5, R20 ;  /* 0x0000000505147c24 */ /* 0x000fe4000f8e0214 */
[----:B0-----:R-:W-:Y:S02]  /*b6f0*/  @P1 IMAD R15, R21, R22, R14 ;  /* 0x00000016150f1224 */ /* 0x001fe400078e020e */
[----:B------:R-:W-:Y:S01]  /*b700*/  IMAD R18, R7, UR8, R18 ;  /* 0x0000000807127c24 */ /* 0x000fe2000f8e0212 */
[----:B------:R-:W-:Y:S01]  /*b710*/  ULDC UR8, c[0x0][0x600] ;  /* 0x0001800000087ab9 */ /* 0x000fe20000000800 */
[----:B------:R-:W-:Y:S02]  /*b720*/  IMAD R15, R20, UR9, R15 ;  /* 0x00000009140f7c24 */ /* 0x000fe4000f8e020f */
[----:B------:R-:W-:-:S05]  /*b730*/  IMAD R18, R18, UR8, R9 ;  /* 0x0000000812127c24 */ /* 0x000fca000f8e0209 */
[----:B------:R-:W-:Y:S02]  /*b740*/  SEL R9, R18, R15, !P1 ;  /* 0x0000000f12097207 */ /* 0x000fe40004800000 */
[----:B------:R-:W-:-:S07]  /*b750*/  SEL R7, R15, R18, !P1 ;  /* 0x000000120f077207 */ /* 0x000fce0004800000 */
.L_x_299:
[----:B------:R-:W-:Y:S05]  /*b760*/  BSYNC B1 ;  /* 0x0000000000017941 */ /* 0x000fea0003800000 */
.L_x_298:
[----:B------:R-:W-:-:S13]  /*b770*/  LOP3.LUT P1, RZ, R4, 0xff, RZ, 0xc0, !PT ;  /* 0x000000ff04ff7812 */ /* 0x000fda000782c0ff */
[----:B------:R-:W-:Y:S05]  /*b780*/  @P1 BRA `(.L_x_302) ;  /* 0xfffffff4001c1947 */ /* 0x000fea000383ffff */
[----:B------:R-:W-:Y:S05]  /*b790*/  BSYNC B0 ;  /* 0x0000000000007941 */ /* 0x000fea0003800000 */
.L_x_290:
[----:B------:R-:W-:-:S03]  /*b7a0*/  UMOV UR8, 0xffffffff ;  /* 0xffffffff00087882 */ /* 0x000fc60000000000 */
[----:B------:R-:W-:Y:S05]  /*b7b0*/  BRA.DIV UR8, `(.L_x_303) ;  /* 0x0000000608607947 */ /* 0x000fea000b800000 */
[----:B------:R-:W-:-:S13]  /*b7c0*/  ELECT P6, URZ, PT ;  /* 0x00000000003f782f */ /* 0x000fda00038c0000 */
.L_x_319:
[----:B------:R-:W-:Y:S04]  /*b7d0*/  BSSY B0, `(.L_x_304) ;  /* 0x000003d000007945 */ /* 0x000fe80003800000 */
[----:B------:R-:W-:Y:S05]  /*b7e0*/  @!P6 BRA `(.L_x_305) ;  /* 0x0000000000ece947 */ /* 0x000fea0003800000 */
[----:B------:R-:W-:-:S04]  /*b7f0*/  LOP3.LUT R19, R19, 0x2, RZ, 0xfc, !PT ;  /* 0x0000000213137812 */ /* 0x000fc800078efcff */
[----:B------:R-:W-:-:S13]  /*b800*/  ISETP.NE.AND P0, PT, R19, 0x3, PT ;  /* 0x000000031300780c */ /* 0x000fda0003f05270 */
[----:B------:R-:W-:Y:S05]  /*b810*/  @!P0 BRA `(.L_x_306) ;  /* 0x0000000000048947 */ /* 0x000fea0003800000 */
[----:B------:R-:W-:Y:S01]  /*b820*/  BPT.TRAP 0x1 ;  /* 0x000000040000795c */ /* 0x000fe20000300000 */
.L_x_306:
[----:B------:R-:W0:Y:S01]  /*b830*/  S2R R3, SR_CgaCtaId ;  /* 0x0000000000037919 */ /* 0x000e220000008800 */
[----:B------:R-:W-:-:S04]  /*b840*/  MOV R2, 0x400 ;  /* 0x0000040000027802 */ /* 0x000fc80000000f00 */
[----:B0-----:R-:W-:Y:S02]  /*b850*/  LEA R3, R3, R2, 0x18 ;  /* 0x0000000203037211 */ /* 0x001fe400078ec0ff */
[----:B------:R-:W-:-:S03]  /*b860*/  SHF.L.U32 R2, R0, 0x1f, RZ ;  /* 0x0000001f00027819 */ /* 0x000fc600000006ff */
[----:B------:R-:W-:-:S04]  /*b870*/  VIADD R3, R3, 0x30 ;  /* 0x0000003003037836 */ /* 0x000fc80000000000 */
[C---:B------:R-:W-:Y:S02]  /*b880*/  IMAD R7, R12.reuse, 0x8, R3 ;  /* 0x000000080c077824 */ /* 0x040fe400078e0203 */
[----:B------:R-:W-:Y:S02]  /*b890*/  VIADD R12, R12, 0x1 ;  /* 0x000000010c0c7836 */ /* 0x000fe40000000000 */
[----:B------:R-:W0:Y:S03]  /*b8a0*/  SYNCS.PHASECHK.TRANS64.TRYWAIT P0, [R7+URZ], R2 ;  /* 0x00000002070075a7 */ /* 0x000e26000800017f */
[----:B------:R-:W-:-:S04]  /*b8b0*/  ISETP.NE.AND P1, PT, R12, 0x6, PT ;  /* 0x000000060c00780c */ /* 0x000fc80003f25270 */
[----:B------:R-:W-:Y:S02]  /*b8c0*/  SEL R5, RZ, 0x1, P1 ;  /* 0x00000001ff057807 */ /* 0x000fe40000800000 */
[----:B------:R-:W-:Y:S02]  /*b8d0*/  SEL R12, R12, RZ, P1 ;  /* 0x000000ff0c0c7207 */ /* 0x000fe40000800000 */
[----:B------:R-:W-:-:S03]  /*b8e0*/  LOP3.LUT R5, R0, R5, RZ, 0x3c, !PT ;  /* 0x0000000500057212 */ /* 0x000fc600078e3cff */
[----:B------:R-:W-:Y:S01]  /*b8f0*/  IMAD R9, R12, 0x8, R3 ;  /* 0x000000080c097824 */ /* 0x000fe200078e0203 */
[----:B------:R-:W-:Y:S01]  /*b900*/  SHF.L.U32 R4, R5, 0x1f, RZ ;  /* 0x0000001f05047819 */ /* 0x000fe200000006ff */
[----:B0-----:R-:W-:Y:S06]  /*b910*/  @!P0 BRA `(.L_x_307) ;  /* 0x0000000400288947 */ /* 0x001fec0003800000 */
.L_x_320:
[----:B------:R-:W1:Y:S01]  /*b920*/  SYNCS.PHASECHK.TRANS64.TRYWAIT P0, [R9+URZ], R4 ;  /* 0x00000004090075a7 */ /* 0x000e62000800017f */
[----:B------:R-:W-:-:S05]  /*b930*/  VIADD R0, R12, 0x1 ;  /* 0x000000010c007836 */ /* 0x000fca0000000000 */
[----:B------:R-:W-:-:S04]  /*b940*/  ISETP.NE.AND P1, PT, R0, 0x6, PT ;  /* 0x000000060000780c */ /* 0x000fc80003f25270 */
[----:B0-----:R-:W-:Y:S02]  /*b950*/  SEL R2, RZ, 0x1, P1 ;  /* 0x00000001ff027807 */ /* 0x001fe40000800000 */
[----:B------:R-:W-:Y:S02]  /*b960*/  SEL R0, R0, RZ, P1 ;  /* 0x000000ff00007207 */ /* 0x000fe40000800000 */
[----:B------:R-:W-:-:S03]  /*b970*/  LOP3.LUT R7, R5, R2, RZ, 0x3c, !PT ;  /* 0x0000000205077212 */ /* 0x000fc600078e3cff */
[----:B------:R-:W-:Y:S01]  /*b980*/  IMAD R6, R0, 0x8, R3 ;  /* 0x0000000800067824 */ /* 0x000fe200078e0203 */
[----:B------:R-:W-:Y:S01]  /*b990*/  SHF.L.U32 R5, R7, 0x1f, RZ ;  /* 0x0000001f07057819 */ /* 0x000fe200000006ff */
[----:B-1----:R-:W-:Y:S06]  /*b9a0*/  @!P0 BRA `(.L_x_308) ;  /* 0x0000000400188947 */ /* 0x002fec0003800000 */
.L_x_321:
[----:B------:R-:W1:Y:S01]  /*b9b0*/  SYNCS.PHASECHK.TRANS64.TRYWAIT P0, [R6+URZ], R5 ;  /* 0x00000005060075a7 */ /* 0x000e62000800017f */
[----:B------:R-:W-:-:S05]  /*b9c0*/  VIADD R0, R0, 0x1 ;  /* 0x0000000100007836 */ /* 0x000fca0000000000 */
[----:B------:R-:W-:-:S04]  /*b9d0*/  ISETP.NE.AND P1, PT, R0, 0x6, PT ;  /* 0x000000060000780c */ /* 0x000fc80003f25270 */
[----:B------:R-:W-:Y:S02]  /*b9e0*/  SEL R2, RZ, 0x1, P1 ;  /* 0x00000001ff027807 */ /* 0x000fe40000800000 */
[----:B------:R-:W-:Y:S02]  /*b9f0*/  SEL R0, R0, RZ, P1 ;  /* 0x000000ff00007207 */ /* 0x000fe40000800000 */
[----:B------:R-:W-:-:S03]  /*ba00*/  LOP3.LUT R7, R7, R2, RZ, 0x3c, !PT ;  /* 0x0000000207077212 */ /* 0x000fc600078e3cff */
[----:B0-----:R-:W-:Y:S01]  /*ba10*/  IMAD R9, R0, 0x8, R3 ;  /* 0x0000000800097824 */ /* 0x001fe200078e0203 */
[----:B------:R-:W-:Y:S01]  /*ba20*/  SHF.L.U32 R4, R7, 0x1f, RZ ;  /* 0x0000001f07047819 */ /* 0x000fe200000006ff */
[----:B-1----:R-:W-:Y:S06]  /*ba30*/  @!P0 BRA `(.L_x_309) ;  /* 0x0000000400088947 */ /* 0x002fec0003800000 */
.L_x_322:
        /* <DEDUP_REMOVED lines=9> */
.L_x_323:
[----:B------:R-:W1:Y:S01]  /*bad0*/  SYNCS.PHASECHK.TRANS64.TRYWAIT P0, [R6+URZ], R5 ;  /* 0x00000005060075a7 */ /* 0x000e62000800017f */
[----:B------:R-:W-:-:S05]  /*bae0*/  VIADD R0, R0, 0x1 ;  /* 0x0000000100007836 */ /* 0x000fca0000000000 */
[----:B------:R-:W-:-:S04]  /*baf0*/  ISETP.NE.AND P1, PT, R0, 0x6, PT ;  /* 0x000000060000780c */ /* 0x000fc80003f25270 */
[----:B------:R-:W-:Y:S02]  /*bb00*/  SEL R2, RZ, 0x1, P1 ;  /* 0x00000001ff027807 */ /* 0x000fe40000800000 */
[----:B------:R-:W-:Y:S02]  /*bb10*/  SEL R0, R0, RZ, P1 ;  /* 0x000000ff00007207 */ /* 0x000fe40000800000 */
[----:B------:R-:W-:Y:S01]  /*bb20*/  LOP3.LUT R2, R7, R2, RZ, 0x3c, !PT ;  /* 0x0000000207027212 */ /* 0x000fe200078e3cff */
[----:B-1----:R-:W-:Y:S06]  /*bb30*/  @!P0 BRA `(.L_x_311) ;  /* 0x0000000000f08947 */ /* 0x002fec0003800000 */
.L_x_324:
[----:B------:R-:W-:Y:S01]  /*bb40*/  IMAD R3, R0, 0x8, R3 ;  /* 0x0000000800037824 */ /* 0x000fe200078e0203 */
[----:B------:R-:W-:-:S07]  /*bb50*/  SHF.L.U32 R0, R2, 0x1f, RZ ;  /* 0x0000001f02007819 */ /* 0x000fce00000006ff */
.L_x_312:
[----:B--2---:R2:W3:Y:S02]  /*bb60*/  SYNCS.PHASECHK.TRANS64.TRYWAIT P0, [R3+URZ], R0 ;  /* 0x00000000030075a7 */ /* 0x0044e4000800017f */
[----:B---3--:R-:W-:Y:S05]  /*bb70*/  @!P0 NANOSLEEP.SYNCS 0x989680 ;  /* 0x009896800000895d */ /* 0x008fea0003900000 */
[----:B------:R-:W3:Y:S02]  /*bb80*/  @!P0 SYNCS.PHASECHK.TRANS64 P0, [R3+URZ], R0 ;  /* 0x00000000030085a7 */ /* 0x000ee4000800007f */
[----:B---3--:R-:W-:Y:S05]  /*bb90*/  @!P0 BRA `(.L_x_312) ;  /* 0xfffffffc00f08947 */ /* 0x008fea000383ffff */
.L_x_305:
[----:B------:R-:W-:Y:S05]  /*bba0*/  BSYNC B0 ;  /* 0x0000000000007941 */ /* 0x000fea0003800000 */
.L_x_304:
[----:B------:R-:W-:Y:S05]  /*bbb0*/  EXIT ;  /* 0x000000000000794d */ /* 0x000fea0003800000 */
.L_x_17:
[----:B---3--:R3:W4:Y:S02]  /*bbc0*/  SYNCS.PHASECHK.TRANS64.TRYWAIT P1, [R3+URZ], R0 ;  /* 0x00000000030075a7 */ /* 0x008724000802017f */
[----:B----4-:R-:W-:Y:S05]  /*bbd0*/  @!P1 NANOSLEEP.SYNCS 0x989680 ;  /* 0x009896800000995d */ /* 0x010fea0003900000 */
[----:B------:R-:W4:Y:S02]  /*bbe0*/  @!P1 SYNCS.PHASECHK.TRANS64 P1, [R3+URZ], R0 ;  /* 0x00000000030095a7 */ /* 0x000f24000802007f */
[----:B----4-:R-:W-:Y:S05]  /*bbf0*/  @!P1 BRA `(.L_x_17) ;  /* 0xfffffffc00f09947 */ /* 0x010fea000383ffff */
[----:B------:R-:W-:Y:S05]  /*bc00*/  BRA `(.L_x_16) ;  /* 0xffffff5400907947 */ /* 0x000fea000383ffff */
.L_x_22:
[----:B-1----:R-:W-:-:S04]  /*bc10*/  IMAD.U32 R4, RZ, RZ, UR9 ;  /* 0x00000009ff047e24 */ /* 0x002fc8000f8e00ff */
[----:B------:R1:W2:Y:S03]  /*bc20*/  SYNCS.PHASECHK.TRANS64.TRYWAIT P1, [R4+URZ], R3 ;  /* 0x00000003040075a7 */ /* 0x0002a6000802017f */
[----:B--2---:R-:W-:Y:S05]  /*bc30*/  @!P1 NANOSLEEP.SYNCS 0x989680 ;  /* 0x009896800000995d */ /* 0x004fea0003900000 */
[----:B------:R-:W2:Y:S02]  /*bc40*/  @!P1 SYNCS.PHASECHK.TRANS64 P1, [R4+URZ], R3 ;  /* 0x00000003040095a7 */ /* 0x000ea4000802007f */
[----:B--2---:R-:W-:Y:S05]  /*bc50*/  @!P1 BRA `(.L_x_22) ;  /* 0xfffffffc00ec9947 */ /* 0x004fea000383ffff */
[----:B------:R-:W-:Y:S05]  /*bc60*/  BRA `(.L_x_21) ;  /* 0xffffff5800fc7947 */ /* 0x000fea000383ffff */
.L_x_291:
[----:B------:R-:W-:Y:S01]  /*bc70*/  BSSY B1, `(.L_x_313) ;  /* 0x0000006000017945 */ /* 0x000fe20003800000 */
[----:B------:R-:W-:-:S07]  /*bc80*/  IMAD.MOV.U32 R15, RZ, RZ, -0x1 ;  /* 0xffffffffff0f7424 */ /* 0x000fce00078e00ff */
[----:B------:R-:W-:Y:S05]  /*bc90*/  WARPSYNC.COLLECTIVE R15, `(.L_x_314) ;  /* 0x000000000f0c7348 */ /* 0x000fea0003c00000 */
[----:B------:R-:W-:Y:S02]  /*bca0*/  ELECT P6, UR62, PT ;  /* 0x00000000003e782f */ /* 0x000fe400038c0000 */
[----:B------:R-:W-:Y:S01]  /*bcb0*/  MOV R14, UR62 ;  /* 0x0000003e000e7c02 */ /* 0x000fe20008000f00 */
[----:B------:R-:W-:Y:S10]  /*bcc0*/  ENDCOLLECTIVE ;  /* 0x000000000000791b */ /* 0x000ff40003800000 */
.L_x_314:
[----:B------:R-:W-:Y:S05]  /*bcd0*/  BSYNC B1 ;  /* 0x0000000000017941 */ /* 0x000fea0003800000 */
.L_x_313:
[----:B------:R-:W-:Y:S05]  /*bce0*/  BRA `(.L_x_315) ;  /* 0xffffffec00d07947 */ /* 0x000fea000383ffff */
.L_x_294:
[----:B0-----:R0:W1:Y:S02]  /*bcf0*/  SYNCS.PHASECHK.TRANS64.TRYWAIT P1, [R14+URZ+0x30], R7 ;  /* 0x000030070e0075a7 */ /* 0x001064000802017f */
[----:B-1----:R-:W-:Y:S05]  /*bd00*/  @!P1 NANOSLEEP.SYNCS 0x989680 ;  /* 0x009896800000995d */ /* 0x002fea0003900000 */
[----:B------:R-:W1:Y:S02]  /*bd10*/  @!P1 SYNCS.PHASECHK.TRANS64 P1, [R14+URZ+0x30], R7 ;  /* 0x000030070e0095a7 */ /* 0x000e64000802007f */
[----:B-1----:R-:W-:Y:S05]  /*bd20*/  @!P1 BRA `(.L_x_294) ;  /* 0xfffffffc00f09947 */ /* 0x002fea000383ffff */
[----:B------:R-:W-:Y:S05]  /*bd30*/  BRA `(.L_x_316) ;  /* 0xfffffff000047947 */ /* 0x000fea000383ffff */
.L_x_303:
[----:B------:R-:W-:Y:S01]  /*bd40*/  BSSY B0, `(.L_x_317) ;  /* 0x0000006000007945 */ /* 0x000fe20003800000 */
[----:B------:R-:W-:-:S07]  /*bd50*/  IMAD.MOV.U32 R15, RZ, RZ, -0x1 ;  /* 0xffffffffff0f7424 */ /* 0x000fce00078e00ff */
[----:B------:R-:W-:Y:S05]  /*bd60*/  WARPSYNC.COLLECTIVE R15, `(.L_x_318) ;  /* 0x000000000f0c7348 */ /* 0x000fea0003c00000 */
[----:B------:R-:W-:Y:S02]  /*bd70*/  ELECT P6, UR62, PT ;  /* 0x00000000003e782f */ /* 0x000fe400038c0000 */
[----:B------:R-:W-:Y:S01]  /*bd80*/  MOV R14, UR62 ;  /* 0x0000003e000e7c02 */ /* 0x000fe20008000f00 */
[----:B------:R-:W-:Y:S10]  /*bd90*/  ENDCOLLECTIVE ;  /* 0x000000000000791b */ /* 0x000ff40003800000 */
.L_x_318:
[----:B------:R-:W-:Y:S05]  /*bda0*/  BSYNC B0 ;  /* 0x0000000000007941 */ /* 0x000fea0003800000 */
.L_x_317:
[----:B------:R-:W-:Y:S05]  /*bdb0*/  BRA `(.L_x_319) ;  /* 0xfffffff800847947 */ /* 0x000fea000383ffff */
.L_x_307:
[----:B0-----:R0:W1:Y:S02]  /*bdc0*/  SYNCS.PHASECHK.TRANS64.TRYWAIT P0, [R7+URZ], R2 ;  /* 0x00000002070075a7 */ /* 0x001064000800017f */
[----:B-1----:R-:W-:Y:S05]  /*bdd0*/  @!P0 NANOSLEEP.SYNCS 0x989680 ;  /* 0x009896800000895d */ /* 0x002fea0003900000 */
[----:B------:R-:W1:Y:S02]  /*bde0*/  @!P0 SYNCS.PHASECHK.TRANS64 P0, [R7+URZ], R2 ;  /* 0x00000002070085a7 */ /* 0x000e64000800007f */
[----:B-1----:R-:W-:Y:S05]  /*bdf0*/  @!P0 BRA `(.L_x_307) ;  /* 0xfffffffc00f08947 */ /* 0x002fea000383ffff */
[----:B------:R-:W-:Y:S05]  /*be00*/  BRA `(.L_x_320) ;  /* 0xfffffff800c47947 */ /* 0x000fea000383ffff */
.L_x_308:
[----:B0-----:R0:W1:Y:S02]  /*be10*/  SYNCS.PHASECHK.TRANS64.TRYWAIT P0, [R9+URZ], R4 ;  /* 0x00000004090075a7 */ /* 0x001064000800017f */
[----:B-1----:R-:W-:Y:S05]  /*be20*/  @!P0 NANOSLEEP.SYNCS 0x989680 ;  /* 0x009896800000895d */ /* 0x002fea0003900000 */
[----:B------:R-:W1:Y:S02]  /*be30*/  @!P0 SYNCS.PHASECHK.TRANS64 P0, [R9+URZ], R4 ;  /* 0x00000004090085a7 */ /* 0x000e64000800007f */
[----:B-1----:R-:W-:Y:S05]  /*be40*/  @!P0 BRA `(.L_x_308) ;  /* 0xfffffffc00f08947 */ /* 0x002fea000383ffff */
[----:B------:R-:W-:Y:S05]  /*be50*/  BRA `(.L_x_321) ;  /* 0xfffffff800d47947 */ /* 0x000fea000383ffff */
.L_x_309:
[----:B0-----:R0:W1:Y:S02]  /*be60*/  SYNCS.PHASECHK.TRANS64.TRYWAIT P0, [R6+URZ], R5 ;  /* 0x00000005060075a7 */ /* 0x001064000800017f */
[----:B-1----:R-:W-:Y:S05]  /*be70*/  @!P0 NANOSLEEP.SYNCS 0x989680 ;  /* 0x009896800000895d */ /* 0x002fea0003900000 */
[----:B------:R-:W1:Y:S02]  /*be80*/  @!P0 SYNCS.PHASECHK.TRANS64 P0, [R6+URZ], R5 ;  /* 0x00000005060085a7 */ /* 0x000e64000800007f */
[----:B-1----:R-:W-:Y:S05]  /*be90*/  @!P0 BRA `(.L_x_309) ;  /* 0xfffffffc00f08947 */ /* 0x002fea000383ffff */
[----:B------:R-:W-:Y:S05]  /*bea0*/  BRA `(.L_x_322) ;  /* 0xfffffff800e47947 */ /* 0x000fea000383ffff */
.L_x_310:
[----:B0-----:R0:W1:Y:S02]  /*beb0*/  SYNCS.PHASECHK.TRANS64.TRYWAIT P0, [R9+URZ], R4 ;  /* 0x00000004090075a7 */ /* 0x001064000800017f */
[----:B-1----:R-:W-:Y:S05]  /*bec0*/  @!P0 NANOSLEEP.SYNCS 0x989680 ;  /* 0x009896800000895d */ /* 0x002fea0003900000 */
[----:B------:R-:W1:Y:S02]  /*bed0*/  @!P0 SYNCS.PHASECHK.TRANS64 P0, [R9+URZ], R4 ;  /* 0x00000004090085a7 */ /* 0x000e64000800007f */
[----:B-1----:R-:W-:Y:S05]  /*bee0*/  @!P0 BRA `(.L_x_310) ;  /* 0xfffffffc00f08947 */ /* 0x002fea000383ffff */
[----:B------:R-:W-:Y:S05]  /*bef0*/  BRA `(.L_x_323) ;  /* 0xfffffff800f47947 */ /* 0x000fea000383ffff */
.L_x_311:
[----:B-1----:R1:W2:Y:S02]  /*bf00*/  SYNCS.PHASECHK.TRANS64.TRYWAIT P0, [R6+URZ], R5 ;  /* 0x00000005060075a7 */ /* 0x0022a4000800017f */
[----:B--2---:R-:W-:Y:S05]  /*bf10*/  @!P0 NANOSLEEP.SYNCS 0x989680 ;  /* 0x009896800000895d */ /* 0x004fea0003900000 */
[----:B------:R-:W2:Y:S02]  /*bf20*/  @!P0 SYNCS.PHASECHK.TRANS64 P0, [R6+URZ], R5 ;  /* 0x00000005060085a7 */ /* 0x000ea4000800007f */
[----:B--2---:R-:W-:Y:S05]  /*bf30*/  @!P0 BRA `(.L_x_311) ;  /* 0xfffffffc00f08947 */ /* 0x004fea000383ffff */
[----:B------:R-:W-:Y:S05]  /*bf40*/  BRA `(.L_x_324) ;  /* 0xfffffff800fc7947 */ /* 0x000fea000383ffff */
.L_x_325:
[----:B------:R-:W-:-:S00]  /*bf50*/  BRA `(.L_x_325) ;  /* 0xfffffffc00fc7947 */ /* 0x000fc0000383ffff */
[----:B------:R-:W-:-:S00]  /*bf60*/  NOP ;  /* 0x0000000000007918 */ /* 0x000fc00000000000 */
        /* <DEDUP_REMOVED lines=9> */
.L_x_326:


//--------------------- .nv.global.init           --------------------------
	.section	.nv.global.init,"aw",@progbits
.nv.global.init:
	.type		$str$22,@object
	.size		$str$22,($str$23 - $str$22)
$str$22:
        /*0000*/ 	.byte	0x6b, 0x5f, 0x74, 0x69, 0x6c, 0x65, 0x5f, 0x63, 0x6f, 0x75, 0x6e, 0x74, 0x20, 0x3e, 0x3d, 0x20
        /*0010*/ 	.byte	0x31, 0x00
	.type		$str$23,@object
	.size		$str$23,(__unnamed_1 - $str$23)
$str$23:
        /*0012*/ 	.byte	0x2f, 0x74, 0x6d, 0x70, 0x2f, 0x63, 0x75, 0x74, 0x6c, 0x61, 0x73, 0x73, 0x5f, 0x73, 0x77, 0x65
        /*0022*/ 	.byte	0x65, 0x70, 0x5f, 0x73, 0x72, 0x63, 0x2f, 0x69, 0x6e, 0x63, 0x6c, 0x75, 0x64, 0x65, 0x2f, 0x63
        /*0032*/ 	.byte	0x75, 0x74, 0x6c, 0x61, 0x73, 0x73, 0x2f, 0x67, 0x65, 0x6d, 0x6d, 0x2f, 0x63, 0x6f, 0x6c, 0x6c
        /*0042*/ 	.byte	0x65, 0x63, 0x74, 0x69, 0x76, 0x65, 0x2f, 0x73, 0x6d, 0x39, 0x30, 0x5f, 0x6d, 0x6d, 0x61, 0x5f
        /*0052*/ 	.byte	0x74, 0x6d, 0x61, 0x5f, 0x67, 0x6d, 0x6d, 0x61, 0x5f, 0x73, 0x73, 0x5f, 0x77, 0x61, 0x72, 0x70
        /*0062*/ 	.byte	0x73, 0x70, 0x65, 0x63, 0x69, 0x61, 0x6c, 0x69, 0x7a, 0x65, 0x64, 0x2e, 0x68, 0x70, 0x70, 0x00
	.type		__unnamed_1,@object
	.size		__unnamed_1,(.L_0 - __unnamed_1)
__unnamed_1:
        /*0072*/ 	.byte	0x76, 0x6f, 0x69, 0x64, 0x20, 0x63, 0x75, 0x74, 0x6c, 0x61, 0x73, 0x73, 0x3a, 0x3a, 0x67, 0x65
        /* <DEDUP_REMOVED lines=177> */
.L_0:


//--------------------- .nv.shared._ZN7cutlass13device_kernelINS_4gemm6kernel13GemmUniversalIN4cute5tupleIJiiiiEEENS1_10collective13CollectiveMmaINS1_34MainloopSm90TmaGmmaWarpSpecializedILi6ENS5_IJNS4_1CILi1EEESB_SB_EEENS1_35KernelTmaWarpSpecializedCooperativeEEENS5_IJNSA_ILi128EEENSA_ILi256EEENSA_ILi64EEEEEENS_10tfloat32_tENS5_IJlSB_lEEESJ_SK_NS4_8TiledMMAINS4_8MMA_AtomIJNS4_4SM904GMMA30MMA_64x256x8_F32TF32TF32_SS_TNILNSO_7ScaleInE1ELSQ_1EEEEEENS4_6LayoutINS5_IJNSA_ILi2EEESB_SB_EEENS5_IJSB_NSA_ILi0EEESW_EEEEENS5_IJNS4_10UnderscoreESZ_SZ_EEEEENS4_13SM90_TMA_LOADENS4_14ComposedLayoutINS4_7SwizzleILi3ELi4ELi3EEENS4_18smem_ptr_flag_bitsILi32EEENST_INS5_IJNSA_ILi8EEENSA_ILi32EEEEEENS5_IJS19_SB_EEEEEEEvNS4_8identityES12_S1D_vS1E_EENS_8epilogue10collective6detail29Sm90TmaWarpSpecializedAdapterINS1H_15DefaultEpilogueISJ_SK_SK_NS1G_6thread17LinearCombinationISJ_Li1EffLNS1L_9ScaleType4KindE0ELNS_15FloatRoundStyleE2ESJ_EENS1_15EpilogueDefaultEEEEEvvEEEEvNT_6ParamsE --------------------------
	.section	.nv.shared._ZN7cutlass13device_kernelINS_4gemm6kernel13GemmUniversalIN4cute5tupleIJiiiiEEENS1_10collective13CollectiveMmaINS1_34MainloopSm90TmaGmmaWarpSpecializedILi6ENS5_IJNS4_1CILi1EEESB_SB_EEENS1_35KernelTmaWarpSpecializedCooperativeEEENS5_IJNSA_ILi128EEENSA_ILi256EEENSA_ILi64EEEEEENS_10tfloat32_tENS5_IJlSB_lEEESJ_SK_NS4_8TiledMMAINS4_8MMA_AtomIJNS4_4SM904GMMA30MMA_64x256x8_F32TF32TF32_SS_TNILNSO_7ScaleInE1ELSQ_1EEEEEENS4_6LayoutINS5_IJNSA_ILi2EEESB_SB_EEENS5_IJSB_NSA_ILi0EEESW_EEEEENS5_IJNS4_10UnderscoreESZ_SZ_EEEEENS4_13SM90_TMA_LOADENS4_14ComposedLayoutINS4_7SwizzleILi3ELi4ELi3EEENS4_18smem_ptr_flag_bitsILi32EEENST_INS5_IJNSA_ILi8EEENSA_ILi32EEEEEENS5_IJS19_SB_EEEEEEEvNS4_8identityES12_S1D_vS1E_EENS_8epilogue10collective6detail29Sm90TmaWarpSpecializedAdapterINS1H_15DefaultEpilogueISJ_SK_SK_NS1G_6thread17LinearCombinationISJ_Li1EffLNS1L_9ScaleType4KindE0ELNS_15FloatRoundStyleE2ESJ_EENS1_15EpilogueDefaultEEEEEvvEEEEvNT_6ParamsE,"aw",@nobits
	.sectionflags	@""
	.align	16
	.zero		1024


//--------------------- .nv.shared.reserved.0     --------------------------
	.section	.nv.shared.reserved.0,"aw",@nobits
	.weak		__nv_reservedSMEM_offset_0_alias
	.size		__nv_reservedSMEM_offset_0_alias, 0, 0
	.other		__nv_reservedSMEM_offset_0_alias,@"STO_CUDA_RESERVED_SHARED STV_DEFAULT"
__nv_reservedSMEM_offset_0_alias:
	.zero		0


//--------------------- .nv.global                --------------------------
	.section	.nv.global,"aw",@nobits
.nv.global:
	.type		_ZN40_INTERNAL_af1fd892_4_k_cu_373cb4ee_192894cute1_E,@object
	.size		_ZN40_INTERNAL_af1fd892_4_k_cu_373cb4ee_192894cute1_E,(_ZN40_INTERNAL_af1fd892_4_k_cu_373cb4ee_192894cuda3std3__45__cpo6cbeginE - _ZN40_INTERNAL_af1fd892_4_k_cu_373cb4ee_192894cute1_E)
_ZN40_INTERNAL_af1fd892_4_k_cu_373cb4ee_192894cute1_E:
	.zero		1
	.type		_ZN40_INTERNAL_af1fd892_4_k_cu_373cb4ee_192894cuda3std3__45__cpo6cbeginE,@object
	.size		_ZN40_INTERNAL_af1fd892_4_k_cu_373cb4ee_192894cuda3std3__45__cpo6cbeginE,(_ZN40_INTERNAL_af1fd892_4_k_cu_373cb4ee_192894cuda3std3__48in_placeE - _ZN40_INTERNAL_af1fd892_4_k_cu_373cb4ee_192894cuda3std3__45__cpo6cbeginE)
_ZN40_INTERNAL_af1fd892_4_k_cu_373cb4ee_192894cuda3std3__45__cpo6cbeginE:
	.zero		1
	.type		_ZN40_INTERNAL_af1fd892_4_k_cu_373cb4ee_192894cuda3std3__48in_placeE,@object
	.size		_ZN40_INTERNAL_af1fd892_4_k_cu_373cb4ee_192894cuda3std3__48in_placeE,(_ZN40_INTERNAL_af1fd892_4_k_cu_373cb4ee_192894cuda3std6ranges3__45__cpo9iter_moveE - _ZN40_INTERNAL_af1fd892_4_k_cu_373cb4ee_192894cuda3std3__48in_placeE)
_ZN40_INTERNAL_af1fd892_4_k_cu_373cb4ee_192894cuda3std3__48in_placeE:
	.zero		1
	.type		_ZN40_INTERNAL_af1fd892_4_k_cu_373cb4ee_192894cuda3std6ranges3__45__cpo9iter_moveE,@object
	.size		_ZN40_INTERNAL_af1fd892_4_k_cu_373cb4ee_192894cuda3std6ranges3__45__cpo9iter_moveE,(_ZN40_INTERNAL_af1fd892_4_k_cu_373cb4ee_192894cuda3std3__45__cpo5beginE - _ZN40_INTERNAL_af1fd892_4_k_cu_373cb4ee_192894cuda3std6ranges3__45__cpo9iter_moveE)
_ZN40_INTERNAL_af1fd892_4_k_cu_373cb4ee_192894cuda3std6ranges3__45__cpo9iter_moveE:
	.zero		1
	.type		_ZN40_INTERNAL_af1fd892_4_k_cu_373cb4ee_192894cuda3std3__45__cpo5beginE,@object
	.size		_ZN40_INTERNAL_af1fd892_4_k_cu_373cb4ee_192894cuda3std3__45__cpo5beginE,(_ZN40_INTERNAL_af1fd892_4_k_cu_373cb4ee_192894cuda3std3__442_GLOBAL__N__af1fd892_4_k_cu_373cb4ee_192896ignoreE - _ZN40_INTERNAL_af1fd892_4_k_cu_373cb4ee_192894cuda3std3__45__cpo5beginE)
_ZN40_INTERNAL_af1fd892_4_k_cu_373cb4ee_192894cuda3std3__45__cpo5beginE:
	.zero		1
	.type		_ZN40_INTERNAL_af1fd892_4_k_cu_373cb4ee_192894cuda3std3__442_GLOBAL__N__af1fd892_4_k_cu_373cb4ee_192896ignoreE,@object
	.size		_ZN40_INTERNAL_af1fd892_4_k_cu_373cb4ee_192894cuda3std3__442_GLOBAL__N__af1fd892_4_k_cu_373cb4ee_192896ignoreE,(_ZN40_INTERNAL_af1fd892_4_k_cu_373cb4ee_192894cute7productE - _ZN40_INTERNAL_af1fd892_4_k_cu_373cb4ee_192894cuda3std3__442_GLOBAL__N__af1fd892_4_k_cu_373cb4ee_192896ignoreE)
_ZN40_INTERNAL_af1fd892_4_k_cu_373cb4ee_192894cuda3std3__442_GLOBAL__N__af1fd892_4_k_cu_373cb4ee_192896ignoreE:
	.zero		1
	.type		_ZN40_INTERNAL_af1fd892_4_k_cu_373cb4ee_192894cute7productE,@object
	.size		_ZN40_INTERNAL_af1fd892_4_k_cu_373cb4ee_192894cute7productE,(_ZN40_INTERNAL_af1fd892_4_k_cu_373cb4ee_192894cuda3std3__45__cpo3endE - _ZN40_INTERNAL_af1fd892_4_k_cu_373cb4ee_192894cute7productE)
_ZN40_INTERNAL_af1fd892_4_k_cu_373cb4ee_192894cute7productE:
	.zero		1
	.type		_ZN40_INTERNAL_af1fd892_4_k_cu_373cb4ee_192894cuda3std3__45__cpo3endE,@object
	.size		_ZN40_INTERNAL_af1fd892_4_k_cu_373cb4ee_192894cuda3std3__45__cpo3endE,(_ZN40_INTERNAL_af1fd892_4_k_cu_373cb4ee_192894cuda3std3__419piecewise_constructE - _ZN40_INTERNAL_af1fd892_4_k_cu_373cb4ee_192894cuda3std3__45__cpo3endE)
_ZN40_INTERNAL_af1fd892_4_k_cu_373cb4ee_192894cuda3std3__45__cpo3endE:
	.zero		1
	.type		_ZN40_INTERNAL_af1fd892_4_k_cu_373cb4ee_192894cuda3std3__419piecewise_constructE,@object
	.size		_ZN40_INTERNAL_af1fd892_4_k_cu_373cb4ee_192894cuda3std3__419piecewise_constructE,(_ZN40_INTERNAL_af1fd892_4_k_cu_373cb4ee_192894cuda3std3__45__cpo4cendE - _ZN40_INTERNAL_af1fd892_4_k_cu_373cb4ee_192894cuda3std3__419piecewise_constructE)
_ZN40_INTERNAL_af1fd892_4_k_cu_373cb4ee_192894cuda3std3__419piecewise_constructE:
	.zero		1
	.type		_ZN40_INTERNAL_af1fd892_4_k_cu_373cb4ee_192894cuda3std3__45__cpo4cendE,@object
	.size		_ZN40_INTERNAL_af1fd892_4_k_cu_373cb4ee_192894cuda3std3__45__cpo4cendE,(_ZN40_INTERNAL_af1fd892_4_k_cu_373cb4ee_192894cuda3std6ranges3__45__cpo4swapE - _ZN40_INTERNAL_af1fd892_4_k_cu_373cb4ee_192894cuda3std3__45__cpo4cendE)
_ZN40_INTERNAL_af1fd892_4_k_cu_373cb4ee_192894cuda3std3__45__cpo4cendE:
	.zero		1
	.type		_ZN40_INTERNAL_af1fd892_4_k_cu_373cb4ee_192894cuda3std6ranges3__45__cpo4swapE,@object
	.size		_ZN40_INTERNAL_af1fd892_4_k_cu_373cb4ee_192894cuda3std6ranges3__45__cpo4swapE,(.L_8 - _ZN40_INTERNAL_af1fd892_4_k_cu_373cb4ee_192894cuda3std6ranges3__45__cpo4swapE)
_ZN40_INTERNAL_af1fd892_4_k_cu_373cb4ee_192894cuda3std6ranges3__45__cpo4swapE:
	.zero		1
.L_8:


//--------------------- .nv.constant0._ZN7cutlass13device_kernelINS_4gemm6kernel13GemmUniversalIN4cute5tupleIJiiiiEEENS1_10collective13CollectiveMmaINS1_34MainloopSm90TmaGmmaWarpSpecializedILi6ENS5_IJNS4_1CILi1EEESB_SB_EEENS1_35KernelTmaWarpSpecializedCooperativeEEENS5_IJNSA_ILi128EEENSA_ILi256EEENSA_ILi64EEEEEENS_10tfloat32_tENS5_IJlSB_lEEESJ_SK_NS4_8TiledMMAINS4_8MMA_AtomIJNS4_4SM904GMMA30MMA_64x256x8_F32TF32TF32_SS_TNILNSO_7ScaleInE1ELSQ_1EEEEEENS4_6LayoutINS5_IJNSA_ILi2EEESB_SB_EEENS5_IJSB_NSA_ILi0EEESW_EEEEENS5_IJNS4_10UnderscoreESZ_SZ_EEEEENS4_13SM90_TMA_LOADENS4_14ComposedLayoutINS4_7SwizzleILi3ELi4ELi3EEENS4_18smem_ptr_flag_bitsILi32EEENST_INS5_IJNSA_ILi8EEENSA_ILi32EEEEEENS5_IJS19_SB_EEEEEEEvNS4_8identityES12_S1D_vS1E_EENS_8epilogue10collective6detail29Sm90TmaWarpSpecializedAdapterINS1H_15DefaultEpilogueISJ_SK_SK_NS1G_6thread17LinearCombinationISJ_Li1EffLNS1L_9ScaleType4KindE0ELNS_15FloatRoundStyleE2ESJ_EENS1_15EpilogueDefaultEEEEEvvEEEEvNT_6ParamsE --------------------------
	.section	.nv.constant0._ZN7cutlass13device_kernelINS_4gemm6kernel13GemmUniversalIN4cute5tupleIJiiiiEEENS1_10collective13CollectiveMmaINS1_34MainloopSm90TmaGmmaWarpSpecializedILi6ENS5_IJNS4_1CILi1EEESB_SB_EEENS1_35KernelTmaWarpSpecializedCooperativeEEENS5_IJNSA_ILi128EEENSA_ILi256EEENSA_ILi64EEEEEENS_10tfloat32_tENS5_IJlSB_lEEESJ_SK_NS4_8TiledMMAINS4_8MMA_AtomIJNS4_4SM904GMMA30MMA_64x256x8_F32TF32TF32_SS_TNILNSO_7ScaleInE1ELSQ_1EEEEEENS4_6LayoutINS5_IJNSA_ILi2EEESB_SB_EEENS5_IJSB_NSA_ILi0EEESW_EEEEENS5_IJNS4_10UnderscoreESZ_SZ_EEEEENS4_13SM90_TMA_LOADENS4_14ComposedLayoutINS4_7SwizzleILi3ELi4ELi3EEENS4_18smem_ptr_flag_bitsILi32EEENST_INS5_IJNSA_ILi8EEENSA_ILi32EEEEEENS5_IJS19_SB_EEEEEEEvNS4_8identityES12_S1D_vS1E_EENS_8epilogue10collective6detail29Sm90TmaWarpSpecializedAdapterINS1H_15DefaultEpilogueISJ_SK_SK_NS1G_6thread17LinearCombinationISJ_Li1EffLNS1L_9ScaleType4KindE0ELNS_15FloatRoundStyleE2ESJ_EENS1_15EpilogueDefaultEEEEEvvEEEEvNT_6ParamsE,"a",@progbits
	.sectionflags	@""
	.align	4
.nv.constant0._ZN7cutlass13device_kernelINS_4gemm6kernel13GemmUniversalIN4cute5tupleIJiiiiEEENS1_10collective13CollectiveMmaINS1_34MainloopSm90TmaGmmaWarpSpecializedILi6ENS5_IJNS4_1CILi1EEESB_SB_EEENS1_35KernelTmaWarpSpecializedCooperativeEEENS5_IJNSA_ILi128EEENSA_ILi256EEENSA_ILi64EEEEEENS_10tfloat32_tENS5_IJlSB_lEEESJ_SK_NS4_8TiledMMAINS4_8MMA_AtomIJNS4_4SM904GMMA30MMA_64x256x8_F32TF32TF32_SS_TNILNSO_7ScaleInE1ELSQ_1EEEEEENS4_6LayoutINS5_IJNSA_ILi2EEESB_SB_EEENS5_IJSB_NSA_ILi0EEESW_EEEEENS5_IJNS4_10UnderscoreESZ_SZ_EEEEENS4_13SM90_TMA_LOADENS4_14ComposedLayoutINS4_7SwizzleILi3ELi4ELi3EEENS4_18smem_ptr_flag_bitsILi32EEENST_INS5_IJNSA_ILi8EEENSA_ILi32EEEEEENS5_IJS19_SB_EEEEEEEvNS4_8identityES12_S1D_vS1E_EENS_8epilogue10collective6detail29Sm90TmaWarpSpecializedAdapterINS1H_15DefaultEpilogueISJ_SK_SK_NS1G_6thread17LinearCombinationISJ_Li1EffLNS1L_9ScaleType4KindE0ELNS_15FloatRoundStyleE2ESJ_EENS1_15EpilogueDefaultEEEEEvvEEEEvNT_6ParamsE:
	.zero		1664


//--------------------- SYMBOLS --------------------------

	.type		.nv.reservedSmem.offset0,@object
	.size		.nv.reservedSmem.offset0,0x4
	.type		__assertfail,@function
